//
// Generated by NVIDIA NVVM Compiler
//
// Compiler Build ID: CL-36424714
// Cuda compilation tools, release 13.0, V13.0.88
// Based on NVVM 20.0.0
//

.version 9.0
.target sm_100
.address_size 64

	// .globl	_Z7XEngineiiP6float2S0_

.visible .entry _Z7XEngineiiP6float2S0_(
	.param .u32 _Z7XEngineiiP6float2S0__param_0,
	.param .u32 _Z7XEngineiiP6float2S0__param_1,
	.param .u64 .ptr .align 1 _Z7XEngineiiP6float2S0__param_2,
	.param .u64 .ptr .align 1 _Z7XEngineiiP6float2S0__param_3
)
{
	.reg .pred 	%p<14>;
	.reg .b32 	%r<139>;
	.reg .b32 	%f<189>;
	.reg .b64 	%rd<71>;

	ld.param.u32 	%r69, [_Z7XEngineiiP6float2S0__param_0];
	ld.param.u32 	%r68, [_Z7XEngineiiP6float2S0__param_1];
	mov.u32 	%r70, %ctaid.z;
	mov.u32 	%r71, %ntid.x;
	mul.lo.s32 	%r1, %r70, %r71;
	mov.u32 	%r2, %tid.x;
	add.s32 	%r72, %r1, %r2;
	mov.u32 	%r4, %ctaid.x;
	mov.u32 	%r5, %ctaid.y;
	setp.lt.u32 	%p1, %r4, %r5;
	setp.ge.s32 	%p2, %r72, %r69;
	or.pred  	%p3, %p1, %p2;
	@%p3 bra 	$L__BB0_14;
	setp.lt.s32 	%p4, %r68, 1;
	mov.f32 	%f187, 0f00000000;
	mov.f32 	%f188, %f187;
	@%p4 bra 	$L__BB0_13;
	mul.lo.s32 	%r6, %r68, %r5;
	setp.lt.u32 	%p5, %r68, 8;
	mov.f32 	%f188, 0f00000000;
	mov.b32 	%r137, 0;
	mov.f32 	%f187, %f188;
	@%p5 bra 	$L__BB0_5;
	and.b32  	%r74, %r68, 2147483640;
	neg.s32 	%r135, %r74;
	mul.lo.s32 	%r75, %r68, %r4;
	mul.lo.s32 	%r76, %r75, %r69;
	add.s32 	%r77, %r76, %r69;
	add.s32 	%r134, %r72, %r77;
	add.s32 	%r78, %r75, 2;
	mad.lo.s32 	%r133, %r69, %r78, %r72;
	add.s32 	%r79, %r75, 3;
	mad.lo.s32 	%r132, %r69, %r79, %r72;
	add.s32 	%r80, %r75, 4;
	mad.lo.s32 	%r131, %r69, %r80, %r72;
	add.s32 	%r81, %r75, 5;
	mad.lo.s32 	%r130, %r69, %r81, %r72;
	add.s32 	%r82, %r75, 6;
	mad.lo.s32 	%r129, %r69, %r82, %r72;
	add.s32 	%r83, %r75, 7;
	mad.lo.s32 	%r128, %r69, %r83, %r72;
	add.s32 	%r84, %r2, %r76;
	add.s32 	%r127, %r84, %r1;
	mul.lo.s32 	%r85, %r6, %r69;
	add.s32 	%r86, %r85, %r69;
	add.s32 	%r126, %r72, %r86;
	add.s32 	%r87, %r6, 2;
	mad.lo.s32 	%r125, %r69, %r87, %r72;
	add.s32 	%r88, %r6, 3;
	mad.lo.s32 	%r124, %r69, %r88, %r72;
	add.s32 	%r89, %r6, 4;
	mad.lo.s32 	%r123, %r69, %r89, %r72;
	add.s32 	%r90, %r6, 5;
	mad.lo.s32 	%r122, %r69, %r90, %r72;
	add.s32 	%r91, %r6, 6;
	mad.lo.s32 	%r121, %r69, %r91, %r72;
	add.s32 	%r92, %r6, 7;
	mad.lo.s32 	%r120, %r69, %r92, %r72;
	add.s32 	%r93, %r2, %r85;
	add.s32 	%r119, %r93, %r1;
	mov.f32 	%f188, 0f00000000;
$L__BB0_4:
	.pragma "nounroll";
	ld.param.u64 	%rd68, [_Z7XEngineiiP6float2S0__param_2];
	and.b32  	%r137, %r68, 2147483640;
	cvta.to.global.u64 	%rd4, %rd68;
	mul.wide.u32 	%rd5, %r119, 8;
	add.s64 	%rd6, %rd4, %rd5;
	ld.global.v2.f32 	{%f29, %f30}, [%rd6];
	mul.wide.u32 	%rd7, %r127, 8;
	add.s64 	%rd8, %rd4, %rd7;
	ld.global.v2.f32 	{%f31, %f32}, [%rd8];
	fma.rn.f32 	%f33, %f29, %f31, %f188;
	fma.rn.f32 	%f34, %f30, %f32, %f33;
	fma.rn.f32 	%f35, %f30, %f31, %f187;
	neg.f32 	%f36, %f32;
	fma.rn.f32 	%f37, %f29, %f36, %f35;
	mul.wide.u32 	%rd9, %r126, 8;
	add.s64 	%rd10, %rd4, %rd9;
	ld.global.v2.f32 	{%f38, %f39}, [%rd10];
	mul.wide.u32 	%rd11, %r134, 8;
	add.s64 	%rd12, %rd4, %rd11;
	ld.global.v2.f32 	{%f40, %f41}, [%rd12];
	fma.rn.f32 	%f42, %f38, %f40, %f34;
	fma.rn.f32 	%f43, %f39, %f41, %f42;
	fma.rn.f32 	%f44, %f39, %f40, %f37;
	neg.f32 	%f45, %f41;
	fma.rn.f32 	%f46, %f38, %f45, %f44;
	mul.wide.u32 	%rd13, %r125, 8;
	add.s64 	%rd14, %rd4, %rd13;
	ld.global.v2.f32 	{%f47, %f48}, [%rd14];
	mul.wide.u32 	%rd15, %r133, 8;
	add.s64 	%rd16, %rd4, %rd15;
	ld.global.v2.f32 	{%f49, %f50}, [%rd16];
	fma.rn.f32 	%f51, %f47, %f49, %f43;
	fma.rn.f32 	%f52, %f48, %f50, %f51;
	fma.rn.f32 	%f53, %f48, %f49, %f46;
	neg.f32 	%f54, %f50;
	fma.rn.f32 	%f55, %f47, %f54, %f53;
	mul.wide.u32 	%rd17, %r124, 8;
	add.s64 	%rd18, %rd4, %rd17;
	ld.global.v2.f32 	{%f56, %f57}, [%rd18];
	mul.wide.u32 	%rd19, %r132, 8;
	add.s64 	%rd20, %rd4, %rd19;
	ld.global.v2.f32 	{%f58, %f59}, [%rd20];
	fma.rn.f32 	%f60, %f56, %f58, %f52;
	fma.rn.f32 	%f61, %f57, %f59, %f60;
	fma.rn.f32 	%f62, %f57, %f58, %f55;
	neg.f32 	%f63, %f59;
	fma.rn.f32 	%f64, %f56, %f63, %f62;
	mul.wide.u32 	%rd21, %r123, 8;
	add.s64 	%rd22, %rd4, %rd21;
	ld.global.v2.f32 	{%f65, %f66}, [%rd22];
	mul.wide.u32 	%rd23, %r131, 8;
	add.s64 	%rd24, %rd4, %rd23;
	ld.global.v2.f32 	{%f67, %f68}, [%rd24];
	fma.rn.f32 	%f69, %f65, %f67, %f61;
	fma.rn.f32 	%f70, %f66, %f68, %f69;
	fma.rn.f32 	%f71, %f66, %f67, %f64;
	neg.f32 	%f72, %f68;
	fma.rn.f32 	%f73, %f65, %f72, %f71;
	mul.wide.u32 	%rd25, %r122, 8;
	add.s64 	%rd26, %rd4, %rd25;
	ld.global.v2.f32 	{%f74, %f75}, [%rd26];
	mul.wide.u32 	%rd27, %r130, 8;
	add.s64 	%rd28, %rd4, %rd27;
	ld.global.v2.f32 	{%f76, %f77}, [%rd28];
	fma.rn.f32 	%f78, %f74, %f76, %f70;
	fma.rn.f32 	%f79, %f75, %f77, %f78;
	fma.rn.f32 	%f80, %f75, %f76, %f73;
	neg.f32 	%f81, %f77;
	fma.rn.f32 	%f82, %f74, %f81, %f80;
	mul.wide.u32 	%rd29, %r121, 8;
	add.s64 	%rd30, %rd4, %rd29;
	ld.global.v2.f32 	{%f83, %f84}, [%rd30];
	mul.wide.u32 	%rd31, %r129, 8;
	add.s64 	%rd32, %rd4, %rd31;
	ld.global.v2.f32 	{%f85, %f86}, [%rd32];
	fma.rn.f32 	%f87, %f83, %f85, %f79;
	fma.rn.f32 	%f88, %f84, %f86, %f87;
	fma.rn.f32 	%f89, %f84, %f85, %f82;
	neg.f32 	%f90, %f86;
	fma.rn.f32 	%f91, %f83, %f90, %f89;
	mul.wide.u32 	%rd33, %r120, 8;
	add.s64 	%rd34, %rd4, %rd33;
	ld.global.v2.f32 	{%f92, %f93}, [%rd34];
	mul.wide.u32 	%rd35, %r128, 8;
	add.s64 	%rd36, %rd4, %rd35;
	ld.global.v2.f32 	{%f94, %f95}, [%rd36];
	fma.rn.f32 	%f96, %f92, %f94, %f88;
	fma.rn.f32 	%f188, %f93, %f95, %f96;
	fma.rn.f32 	%f97, %f93, %f94, %f91;
	neg.f32 	%f98, %f95;
	fma.rn.f32 	%f187, %f92, %f98, %f97;
	add.s32 	%r135, %r135, 8;
	shl.b32 	%r94, %r69, 3;
	add.s32 	%r134, %r134, %r94;
	add.s32 	%r133, %r133, %r94;
	add.s32 	%r132, %r132, %r94;
	add.s32 	%r131, %r131, %r94;
	add.s32 	%r130, %r130, %r94;
	add.s32 	%r129, %r129, %r94;
	add.s32 	%r128, %r128, %r94;
	add.s32 	%r127, %r127, %r94;
	add.s32 	%r126, %r126, %r94;
	add.s32 	%r125, %r125, %r94;
	add.s32 	%r124, %r124, %r94;
	add.s32 	%r123, %r123, %r94;
	add.s32 	%r122, %r122, %r94;
	add.s32 	%r121, %r121, %r94;
	add.s32 	%r120, %r120, %r94;
	add.s32 	%r119, %r119, %r94;
	setp.ne.s32 	%p6, %r135, 0;
	@%p6 bra 	$L__BB0_4;
$L__BB0_5:
	and.b32  	%r60, %r68, 7;
	setp.eq.s32 	%p7, %r60, 0;
	@%p7 bra 	$L__BB0_13;
	ld.param.u64 	%rd69, [_Z7XEngineiiP6float2S0__param_2];
	mul.lo.s32 	%r61, %r68, %r4;
	cvta.to.global.u64 	%rd1, %rd69;
	and.b32  	%r62, %r68, 3;
	setp.lt.u32 	%p8, %r60, 4;
	@%p8 bra 	$L__BB0_8;
	add.s32 	%r95, %r137, %r6;
	mad.lo.s32 	%r96, %r95, %r69, %r72;
	mul.wide.u32 	%rd37, %r96, 8;
	add.s64 	%rd38, %rd1, %rd37;
	ld.global.v2.f32 	{%f100, %f101}, [%rd38];
	add.s32 	%r97, %r137, %r61;
	mad.lo.s32 	%r98, %r97, %r69, %r72;
	mul.wide.u32 	%rd39, %r98, 8;
	add.s64 	%rd40, %rd1, %rd39;
	ld.global.v2.f32 	{%f102, %f103}, [%rd40];
	fma.rn.f32 	%f104, %f100, %f102, %f188;
	fma.rn.f32 	%f105, %f101, %f103, %f104;
	fma.rn.f32 	%f106, %f101, %f102, %f187;
	neg.f32 	%f107, %f103;
	fma.rn.f32 	%f108, %f100, %f107, %f106;
	add.s32 	%r99, %r96, %r69;
	mul.wide.u32 	%rd41, %r99, 8;
	add.s64 	%rd42, %rd1, %rd41;
	ld.global.v2.f32 	{%f109, %f110}, [%rd42];
	add.s32 	%r100, %r98, %r69;
	mul.wide.u32 	%rd43, %r100, 8;
	add.s64 	%rd44, %rd1, %rd43;
	ld.global.v2.f32 	{%f111, %f112}, [%rd44];
	fma.rn.f32 	%f113, %f109, %f111, %f105;
	fma.rn.f32 	%f114, %f110, %f112, %f113;
	fma.rn.f32 	%f115, %f110, %f111, %f108;
	neg.f32 	%f116, %f112;
	fma.rn.f32 	%f117, %f109, %f116, %f115;
	add.s32 	%r101, %r99, %r69;
	mul.wide.u32 	%rd45, %r101, 8;
	add.s64 	%rd46, %rd1, %rd45;
	ld.global.v2.f32 	{%f118, %f119}, [%rd46];
	add.s32 	%r102, %r100, %r69;
	mul.wide.u32 	%rd47, %r102, 8;
	add.s64 	%rd48, %rd1, %rd47;
	ld.global.v2.f32 	{%f120, %f121}, [%rd48];
	fma.rn.f32 	%f122, %f118, %f120, %f114;
	fma.rn.f32 	%f123, %f119, %f121, %f122;
	fma.rn.f32 	%f124, %f119, %f120, %f117;
	neg.f32 	%f125, %f121;
	fma.rn.f32 	%f126, %f118, %f125, %f124;
	add.s32 	%r103, %r101, %r69;
	mul.wide.u32 	%rd49, %r103, 8;
	add.s64 	%rd50, %rd1, %rd49;
	ld.global.v2.f32 	{%f127, %f128}, [%rd50];
	add.s32 	%r104, %r102, %r69;
	mul.wide.u32 	%rd51, %r104, 8;
	add.s64 	%rd52, %rd1, %rd51;
	ld.global.v2.f32 	{%f129, %f130}, [%rd52];
	fma.rn.f32 	%f131, %f127, %f129, %f123;
	fma.rn.f32 	%f188, %f128, %f130, %f131;
	fma.rn.f32 	%f132, %f128, %f129, %f126;
	neg.f32 	%f133, %f130;
	fma.rn.f32 	%f187, %f127, %f133, %f132;
	add.s32 	%r137, %r137, 4;
$L__BB0_8:
	setp.eq.s32 	%p9, %r62, 0;
	@%p9 bra 	$L__BB0_13;
	setp.eq.s32 	%p10, %r62, 1;
	@%p10 bra 	$L__BB0_11;
	add.s32 	%r105, %r137, %r6;
	mad.lo.s32 	%r106, %r105, %r69, %r72;
	mul.wide.u32 	%rd53, %r106, 8;
	add.s64 	%rd54, %rd1, %rd53;
	ld.global.v2.f32 	{%f135, %f136}, [%rd54];
	add.s32 	%r107, %r137, %r61;
	mad.lo.s32 	%r108, %r107, %r69, %r72;
	mul.wide.u32 	%rd55, %r108, 8;
	add.s64 	%rd56, %rd1, %rd55;
	ld.global.v2.f32 	{%f137, %f138}, [%rd56];
	fma.rn.f32 	%f139, %f135, %f137, %f188;
	fma.rn.f32 	%f140, %f136, %f138, %f139;
	fma.rn.f32 	%f141, %f136, %f137, %f187;
	neg.f32 	%f142, %f138;
	fma.rn.f32 	%f143, %f135, %f142, %f141;
	add.s32 	%r109, %r106, %r69;
	mul.wide.u32 	%rd57, %r109, 8;
	add.s64 	%rd58, %rd1, %rd57;
	ld.global.v2.f32 	{%f144, %f145}, [%rd58];
	add.s32 	%r110, %r108, %r69;
	mul.wide.u32 	%rd59, %r110, 8;
	add.s64 	%rd60, %rd1, %rd59;
	ld.global.v2.f32 	{%f146, %f147}, [%rd60];
	fma.rn.f32 	%f148, %f144, %f146, %f140;
	fma.rn.f32 	%f188, %f145, %f147, %f148;
	fma.rn.f32 	%f149, %f145, %f146, %f143;
	neg.f32 	%f150, %f147;
	fma.rn.f32 	%f187, %f144, %f150, %f149;
	add.s32 	%r137, %r137, 2;
$L__BB0_11:
	and.b32  	%r111, %r68, 1;
	setp.eq.b32 	%p11, %r111, 1;
	not.pred 	%p12, %p11;
	@%p12 bra 	$L__BB0_13;
	add.s32 	%r112, %r137, %r6;
	mad.lo.s32 	%r113, %r112, %r69, %r72;
	mul.wide.u32 	%rd61, %r113, 8;
	add.s64 	%rd62, %rd1, %rd61;
	ld.global.v2.f32 	{%f151, %f152}, [%rd62];
	add.s32 	%r114, %r137, %r61;
	mad.lo.s32 	%r115, %r114, %r69, %r72;
	mul.wide.u32 	%rd63, %r115, 8;
	add.s64 	%rd64, %rd1, %rd63;
	ld.global.v2.f32 	{%f153, %f154}, [%rd64];
	fma.rn.f32 	%f155, %f151, %f153, %f188;
	fma.rn.f32 	%f188, %f152, %f154, %f155;
	fma.rn.f32 	%f156, %f152, %f153, %f187;
	neg.f32 	%f157, %f154;
	fma.rn.f32 	%f187, %f151, %f157, %f156;
$L__BB0_13:
	ld.param.u64 	%rd70, [_Z7XEngineiiP6float2S0__param_3];
	cvt.rn.f32.s32 	%f158, %r68;
	div.rn.f32 	%f159, %f188, %f158;
	setp.eq.s32 	%p13, %r4, %r5;
	div.rn.f32 	%f160, %f187, %f158;
	selp.f32 	%f161, %f187, %f160, %p13;
	cvt.rn.f32.u32 	%f162, %r5;
	mul.f32 	%f163, %f162, 0f3F000000;
	mov.u32 	%r116, %nctaid.x;
	cvt.rn.f32.u32 	%f164, %r116;
	add.f32 	%f165, %f164, %f164;
	sub.f32 	%f166, %f165, %f162;
	add.f32 	%f167, %f166, 0f3F800000;
	cvt.rn.f32.u32 	%f168, %r4;
	fma.rn.f32 	%f169, %f163, %f167, %f168;
	sub.f32 	%f170, %f169, %f162;
	cvt.rn.f32.u32 	%f171, %r69;
	mul.f32 	%f172, %f170, %f171;
	cvt.rzi.s32.f32 	%r117, %f172;
	add.s32 	%r118, %r117, %r2;
	cvta.to.global.u64 	%rd65, %rd70;
	mul.wide.u32 	%rd66, %r118, 8;
	add.s64 	%rd67, %rd65, %rd66;
	st.global.v2.f32 	[%rd67], {%f159, %f161};
$L__BB0_14:
	ret;

}


// ===== COMPILED SASS (sm_100) =====

	.target	sm_100

	.elftype	@"ET_EXEC"


//--------------------- .note.nv.tkinfo           --------------------------
	.section	.note.nv.tkinfo,"",@"SHT_NOTE"
	.sectionflags	@"SHF_NOTE_NV_TKINFO"
	.tkinfo
        /*0018*/ 	.word	0x00000002
        /*0030*/ 	.string	""
        /*0030*/ 	.string	"ptxas"
        /*0030*/ 	.string	"Cuda compilation tools, release 13.0, V13.0.88"
        /*0030*/ 	.string	"Build cuda_13.0.r13.0/compiler.36424714_0"
        /*0030*/ 	.string	"-arch sm_100 -m 64 "



//--------------------- .note.nv.cuinfo           --------------------------
	.section	.note.nv.cuinfo,"",@"SHT_NOTE"
	.sectionflags	@"SHF_NOTE_NV_CUINFO"
        /*0018*/ 	.short	0x0002
        /*001a*/ 	.short	0x0064
        /*001c*/ 	.short	0x0082
	.zero		2


//--------------------- .nv.info                  --------------------------
	.section	.nv.info,"",@"SHT_CUDA_INFO"
	.align	4


	//----- nvinfo : EIATTR_REGCOUNT
	.align		4
        /*0000*/ 	.byte	0x04, 0x2f
        /*0002*/ 	.short	(.L_1 - .L_0)
	.align		4
.L_0:
        /*0004*/ 	.word	index@(_Z7XEngineiiP6float2S0_)
        /*0008*/ 	.word	0x00000028


	//----- nvinfo : EIATTR_FRAME_SIZE
	.align		4
.L_1:
        /*000c*/ 	.byte	0x04, 0x11
        /*000e*/ 	.short	(.L_3 - .L_2)
	.align		4
.L_2:
        /*0010*/ 	.word	index@($__internal_0_$__cuda_sm3x_div_rn_noftz_f32_slowpath)
        /*0014*/ 	.word	0x00000000


	//----- nvinfo : EIATTR_FRAME_SIZE
	.align		4
.L_3:
        /*0018*/ 	.byte	0x04, 0x11
        /*001a*/ 	.short	(.L_5 - .L_4)
	.align		4
.L_4:
        /*001c*/ 	.word	index@(_Z7XEngineiiP6float2S0_)
        /*0020*/ 	.word	0x00000000


	//----- nvinfo : EIATTR_MIN_STACK_SIZE
	.align		4
.L_5:
        /*0024*/ 	.byte	0x04, 0x12
        /*0026*/ 	.short	(.L_7 - .L_6)
	.align		4
.L_6:
        /*0028*/ 	.word	index@(_Z7XEngineiiP6float2S0_)
        /*002c*/ 	.word	0x00000000
.L_7:


//--------------------- .nv.compat                --------------------------
	.section	.nv.compat,"",@"SHT_CUDA_COMPAT_INFO"
	.align	4
        /*0000*/ 	.byte	0x02, 0x09, 0x00, 0x00, 0x02, 0x02, 0x01, 0x00, 0x02, 0x05, 0x05, 0x00, 0x03, 0x07, 0x01, 0x01
        /*0010*/ 	.byte	0x02, 0x03, 0x00, 0x00, 0x02, 0x06, 0x01, 0x00, 0x04, 0x0b, 0x08, 0x00, 0x01, 0x00, 0x00, 0x00
        /*0020*/ 	.byte	0x00, 0x00, 0x00, 0x00


//--------------------- .nv.info._Z7XEngineiiP6float2S0_ --------------------------
	.section	.nv.info._Z7XEngineiiP6float2S0_,"",@"SHT_CUDA_INFO"
	.sectionflags	@""
	.align	4


	//----- nvinfo : EIATTR_CUDA_API_VERSION
	.align		4
        /*0000*/ 	.byte	0x04, 0x37
        /*0002*/ 	.short	(.L_9 - .L_8)
.L_8:
        /*0004*/ 	.word	0x00000082


	//----- nvinfo : EIATTR_KPARAM_INFO
	.align		4
.L_9:
        /*0008*/ 	.byte	0x04, 0x17
        /*000a*/ 	.short	(.L_11 - .L_10)
.L_10:
        /*000c*/ 	.word	0x00000000
        /*0010*/ 	.short	0x0003
        /*0012*/ 	.short	0x0010
        /*0014*/ 	.byte	0x00, 0xf5, 0x21, 0x00


	//----- nvinfo : EIATTR_KPARAM_INFO
	.align		4
.L_11:
        /*0018*/ 	.byte	0x04, 0x17
        /*001a*/ 	.short	(.L_13 - .L_12)
.L_12:
        /*001c*/ 	.word	0x00000000
        /*0020*/ 	.short	0x0002
        /*0022*/ 	.short	0x0008
        /*0024*/ 	.byte	0x00, 0xf5, 0x21, 0x00


	//----- nvinfo : EIATTR_KPARAM_INFO
	.align		4
.L_13:
        /*0028*/ 	.byte	0x04, 0x17
        /*002a*/ 	.short	(.L_15 - .L_14)
.L_14:
        /*002c*/ 	.word	0x00000000
        /*0030*/ 	.short	0x0001
        /*0032*/ 	.short	0x0004
        /*0034*/ 	.byte	0x00, 0xf0, 0x11, 0x00


	//----- nvinfo : EIATTR_KPARAM_INFO
	.align		4
.L_15:
        /*0038*/ 	.byte	0x04, 0x17
        /*003a*/ 	.short	(.L_17 - .L_16)
.L_16:
        /*003c*/ 	.word	0x00000000
        /*0040*/ 	.short	0x0000
        /*0042*/ 	.short	0x0000
        /*0044*/ 	.byte	0x00, 0xf0, 0x11, 0x00


	//----- nvinfo : EIATTR_SPARSE_MMA_MASK
	.align		4
.L_17:
        /*0048*/ 	.byte	0x03, 0x50
        /*004a*/ 	.short	0x0000


	//----- nvinfo : EIATTR_MAXREG_COUNT
	.align		4
        /*004c*/ 	.byte	0x03, 0x1b
        /*004e*/ 	.short	0x00ff


	//----- nvinfo : EIATTR_MERCURY_ISA_VERSION
	.align		4
        /*0050*/ 	.byte	0x03, 0x5f
        /*0052*/ 	.short	0x0101


	//----- nvinfo : EIATTR_VRC_CTA_INIT_COUNT
	.align		4
        /*0054*/ 	.byte	0x02, 0x4a
	.zero		1
	.zero		1


	//----- nvinfo : EIATTR_EXIT_INSTR_OFFSETS
	.align		4
        /*0058*/ 	.byte	0x04, 0x1c
        /*005a*/ 	.short	(.L_19 - .L_18)


	//   ....[0]....
.L_18:
        /*005c*/ 	.word	0x000000b0


	//   ....[1]....
        /*0060*/ 	.word	0x00001200


	//----- nvinfo : EIATTR_CRS_STACK_SIZE
	.align		4
.L_19:
        /*0064*/ 	.byte	0x04, 0x1e
        /*0066*/ 	.short	(.L_21 - .L_20)
.L_20:
        /*0068*/ 	.word	0x00000000


	//----- nvinfo : EIATTR_CBANK_PARAM_SIZE
	.align		4
.L_21:
        /*006c*/ 	.byte	0x03, 0x19
        /*006e*/ 	.short	0x0018


	//----- nvinfo : EIATTR_PARAM_CBANK
	.align		4
        /*0070*/ 	.byte	0x04, 0x0a
        /*0072*/ 	.short	(.L_23 - .L_22)
	.align		4
.L_22:
        /*0074*/ 	.word	index@(.nv.constant0._Z7XEngineiiP6float2S0_)
        /*0078*/ 	.short	0x0380
        /*007a*/ 	.short	0x0018


	//----- nvinfo : EIATTR_SW_WAR
	.align		4
.L_23:
        /*007c*/ 	.byte	0x04, 0x36
        /*007e*/ 	.short	(.L_25 - .L_24)
.L_24:
        /*0080*/ 	.word	0x00000008
.L_25:


//--------------------- .nv.callgraph             --------------------------
	.section	.nv.callgraph,"",@"SHT_CUDA_CALLGRAPH"
	.align	4
	.sectionentsize	8
	.align		4
        /*0000*/ 	.word	0x00000000
	.align		4
        /*0004*/ 	.word	0xffffffff
	.align		4
        /*0008*/ 	.word	0x00000000
	.align		4
        /*000c*/ 	.word	0xfffffffe
	.align		4
        /*0010*/ 	.word	0x00000000
	.align		4
        /*0014*/ 	.word	0xfffffffd
	.align		4
        /*0018*/ 	.word	0x00000000
	.align		4
        /*001c*/ 	.word	0xfffffffc


//--------------------- .text._Z7XEngineiiP6float2S0_ --------------------------
	.section	.text._Z7XEngineiiP6float2S0_,"ax",@progbits
	.align	128
        .global         _Z7XEngineiiP6float2S0_
        .type           _Z7XEngineiiP6float2S0_,@function
        .size           _Z7XEngineiiP6float2S0_,(.L_x_21 - _Z7XEngineiiP6float2S0_)
        .other          _Z7XEngineiiP6float2S0_,@"STO_CUDA_ENTRY STV_DEFAULT"
_Z7XEngineiiP6float2S0_:
.text._Z7XEngineiiP6float2S0_:
[----:B------:R-:W-:Y:S01]  /*0000*/  LDC R1, c[0x0][0x37c] ;  /* 0x0000df00ff017b82 */ /* 0x000fe20000000800 */
[----:B------:R-:W0:Y:S07]  /*0010*/  S2R R7, SR_TID.X ;  /* 0x0000000000077919 */ /* 0x000e2e0000002100 */
[----:B------:R-:W1:Y:S01]  /*0020*/  S2UR UR4, SR_CTAID.Z ;  /* 0x00000000000479c3 */ /* 0x000e620000002700 */
[----:B------:R-:W1:Y:S01]  /*0030*/  LDCU UR5, c[0x0][0x360] ;  /* 0x00006c00ff0577ac */ /* 0x000e620008000800 */
[----:B------:R-:W2:Y:S06]  /*0040*/  S2R R0, SR_CTAID.Y ;  /* 0x0000000000007919 */ /* 0x000eac0000002600 */
[----:B------:R-:W3:Y:S08]  /*0050*/  LDC R2, c[0x0][0x380] ;  /* 0x0000e000ff027b82 */ /* 0x000ef00000000800 */
[----:B------:R-:W2:Y:S01]  /*0060*/  S2UR UR6, SR_CTAID.X ;  /* 0x00000000000679c3 */ /* 0x000ea20000002500 */
[----:B-1----:R-:W-:-:S06]  /*0070*/  UIMAD UR4, UR4, UR5, URZ ;  /* 0x00000005040472a4 */ /* 0x002fcc000f8e02ff */
[----:B0-----:R-:W-:-:S04]  /*0080*/  IADD3 R33, PT, PT, R7, UR4, RZ ;  /* 0x0000000407217c10 */ /* 0x001fc8000fffe0ff */
[----:B---3--:R-:W-:-:S04]  /*0090*/  ISETP.GE.AND P0, PT, R33, R2, PT ;  /* 0x000000022100720c */ /* 0x008fc80003f06270 */
[----:B--2---:R-:W-:-:S13]  /*00a0*/  ISETP.GT.U32.OR P0, PT, R0, UR6, P0 ;  /* 0x0000000600007c0c */ /* 0x004fda0008704470 */
[----:B------:R-:W-:Y:S05]  /*00b0*/  @P0 EXIT ;  /* 0x000000000000094d */ /* 0x000fea0003800000 */
[----:B------:R-:W0:Y:S01]  /*00c0*/  LDC R3, c[0x0][0x384] ;  /* 0x0000e100ff037b82 */ /* 0x000e220000000800 */
[----:B------:R-:W1:Y:S01]  /*00d0*/  LDCU.64 UR8, c[0x0][0x358] ;  /* 0x00006b00ff0877ac */ /* 0x000e620008000a00 */
[----:B------:R-:W-:Y:S02]  /*00e0*/  CS2R R24, SRZ ;  /* 0x0000000000187805 */ /* 0x000fe4000001ff00 */
[----:B0-----:R-:W-:-:S13]  /*00f0*/  ISETP.GE.AND P0, PT, R3, 0x1, PT ;  /* 0x000000010300780c */ /* 0x001fda0003f06270 */
[----:B-1----:R-:W-:Y:S05]  /*0100*/  @!P0 BRA `(.L_x_0) ;  /* 0x0000000c00708947 */ /* 0x002fea0003800000 */
[----:B------:R-:W-:Y:S01]  /*0110*/  ISETP.GE.U32.AND P0, PT, R3, 0x8, PT ;  /* 0x000000080300780c */ /* 0x000fe20003f06070 */
[----:B------:R-:W-:Y:S02]  /*0120*/  HFMA2 R17, -RZ, RZ, 0, 0 ;  /* 0x00000000ff117431 */ /* 0x000fe400000001ff */
[----:B------:R-:W-:Y:S01]  /*0130*/  IMAD R5, R0, R3, RZ ;  /* 0x0000000300057224 */ /* 0x000fe200078e02ff */
[----:B------:R-:W-:-:S09]  /*0140*/  CS2R R24, SRZ ;  /* 0x0000000000187805 */ /* 0x000fd2000001ff00 */
[----:B------:R-:W-:Y:S05]  /*0150*/  @!P0 BRA `(.L_x_1) ;  /* 0x0000000400e48947 */ /* 0x000fea0003800000 */
[----:B------:R-:W-:Y:S01]  /*0160*/  IMAD R13, R3, UR6, RZ ;  /* 0x00000006030d7c24 */ /* 0x000fe2000f8e02ff */
[C---:B------:R-:W-:Y:S01]  /*0170*/  IADD3 R8, PT, PT, R5.reuse, 0x2, RZ ;  /* 0x0000000205087810 */ /* 0x040fe20007ffe0ff */
[CCC-:B------:R-:W-:Y:S01]  /*0180*/  IMAD R6, R5.reuse, R2.reuse, R2.reuse ;  /* 0x0000000205067224 */ /* 0x1c0fe200078e0202 */
[C---:B------:R-:W-:Y:S01]  /*0190*/  IADD3 R9, PT, PT, R5.reuse, 0x3, RZ ;  /* 0x0000000305097810 */ /* 0x040fe20007ffe0ff */
[CCC-:B------:R-:W-:Y:S01]  /*01a0*/  IMAD R4, R5.reuse, R2.reuse, R7.reuse ;  /* 0x0000000205047224 */ /* 0x1c0fe200078e0207 */
[----:B------:R-:W-:Y:S01]  /*01b0*/  IADD3 R10, PT, PT, R5, 0x4, RZ ;  /* 0x00000004050a7810 */ /* 0x000fe20007ffe0ff */
[-C--:B------:R-:W-:Y:S01]  /*01c0*/  IMAD R7, R13, R2.reuse, R7 ;  /* 0x000000020d077224 */ /* 0x080fe200078e0207 */
[----:B------:R-:W-:Y:S01]  /*01d0*/  IADD3 R11, PT, PT, R5, 0x5, RZ ;  /* 0x00000005050b7810 */ /* 0x000fe20007ffe0ff */
[-C--:B------:R-:W-:Y:S01]  /*01e0*/  IMAD R14, R13, R2.reuse, R2 ;  /* 0x000000020d0e7224 */ /* 0x080fe200078e0202 */
[C---:B------:R-:W-:Y:S01]  /*01f0*/  IADD3 R12, PT, PT, R5.reuse, 0x6, RZ ;  /* 0x00000006050c7810 */ /* 0x040fe20007ffe0ff */
[-CC-:B------:R-:W-:Y:S01]  /*0200*/  IMAD R8, R8, R2.reuse, R33.reuse ;  /* 0x0000000208087224 */ /* 0x180fe200078e0221 */
[----:B------:R-:W-:Y:S01]  /*0210*/  IADD3 R26, PT, PT, R5, 0x7, RZ ;  /* 0x00000007051a7810 */ /* 0x000fe20007ffe0ff */
[-CC-:B------:R-:W-:Y:S01]  /*0220*/  IMAD R9, R9, R2.reuse, R33.reuse ;  /* 0x0000000209097224 */ /* 0x180fe200078e0221 */
[C---:B------:R-:W-:Y:S01]  /*0230*/  IADD3 R30, PT, PT, R13.reuse, 0x2, RZ ;  /* 0x000000020d1e7810 */ /* 0x040fe20007ffe0ff */
[-CC-:B------:R-:W-:Y:S01]  /*0240*/  IMAD R10, R10, R2.reuse, R33.reuse ;  /* 0x000000020a0a7224 */ /* 0x180fe200078e0221 */
[----:B------:R-:W-:Y:S01]  /*0250*/  IADD3 R29, PT, PT, R13, 0x3, RZ ;  /* 0x000000030d1d7810 */ /* 0x000fe20007ffe0ff */
[-CC-:B------:R-:W-:Y:S01]  /*0260*/  IMAD R11, R11, R2.reuse, R33.reuse ;  /* 0x000000020b0b7224 */ /* 0x180fe200078e0221 */
[C---:B------:R-:W-:Y:S01]  /*0270*/  IADD3 R28, PT, PT, R13.reuse, 0x4, RZ ;  /* 0x000000040d1c7810 */ /* 0x040fe20007ffe0ff */
[-CC-:B------:R-:W-:Y:S01]  /*0280*/  IMAD R12, R12, R2.reuse, R33.reuse ;  /* 0x000000020c0c7224 */ /* 0x180fe200078e0221 */
[C---:B------:R-:W-:Y:S01]  /*0290*/  IADD3 R27, PT, PT, R13.reuse, 0x5, RZ ;  /* 0x000000050d1b7810 */ /* 0x040fe20007ffe0ff */
[-CC-:B------:R-:W-:Y:S01]  /*02a0*/  IMAD R26, R26, R2.reuse, R33.reuse ;  /* 0x000000021a1a7224 */ /* 0x180fe200078e0221 */
[C---:B------:R-:W-:Y:S01]  /*02b0*/  IADD3 R5, PT, PT, R13.reuse, 0x6, RZ ;  /* 0x000000060d057810 */ /* 0x040fe20007ffe0ff */
[-CC-:B------:R-:W-:Y:S01]  /*02c0*/  IMAD R30, R30, R2.reuse, R33.reuse ;  /* 0x000000021e1e7224 */ /* 0x180fe200078e0221 */
[----:B------:R-:W-:Y:S01]  /*02d0*/  IADD3 R13, PT, PT, R13, 0x7, RZ ;  /* 0x000000070d0d7810 */ /* 0x000fe20007ffe0ff */
[-CC-:B------:R-:W-:Y:S01]  /*02e0*/  IMAD R29, R29, R2.reuse, R33.reuse ;  /* 0x000000021d1d7224 */ /* 0x180fe200078e0221 */
[----:B------:R-:W-:Y:S01]  /*02f0*/  LOP3.LUT R32, R3, 0x7ffffff8, RZ, 0xc0, !PT ;  /* 0x7ffffff803207812 */ /* 0x000fe200078ec0ff */
[-CC-:B------:R-:W-:Y:S01]  /*0300*/  IMAD R28, R28, R2.reuse, R33.reuse ;  /* 0x000000021c1c7224 */ /* 0x180fe200078e0221 */
[----:B------:R-:W-:Y:S01]  /*0310*/  MOV R24, RZ ;  /* 0x000000ff00187202 */ /* 0x000fe20000000f00 */
[--C-:B------:R-:W-:Y:S01]  /*0320*/  IMAD R27, R27, R2, R33.reuse ;  /* 0x000000021b1b7224 */ /* 0x100fe200078e0221 */
[----:B------:R-:W-:Y:S01]  /*0330*/  IADD3 R6, PT, PT, R33, R6, RZ ;  /* 0x0000000621067210 */ /* 0x000fe20007ffe0ff */
[-CC-:B------:R-:W-:Y:S01]  /*0340*/  IMAD R5, R5, R2.reuse, R33.reuse ;  /* 0x0000000205057224 */ /* 0x180fe200078e0221 */
[----:B------:R-:W-:Y:S01]  /*0350*/  IADD3 R4, PT, PT, R4, UR4, RZ ;  /* 0x0000000404047c10 */ /* 0x000fe2000fffe0ff */
[----:B------:R-:W-:Y:S01]  /*0360*/  IMAD R13, R13, R2, R33 ;  /* 0x000000020d0d7224 */ /* 0x000fe200078e0221 */
[----:B------:R-:W-:-:S02]  /*0370*/  IADD3 R32, PT, PT, -R32, RZ, RZ ;  /* 0x000000ff20207210 */ /* 0x000fc40007ffe1ff */
[----:B------:R-:W-:Y:S02]  /*0380*/  IADD3 R31, PT, PT, R33, R14, RZ ;  /* 0x0000000e211f7210 */ /* 0x000fe40007ffe0ff */
[----:B------:R-:W-:-:S07]  /*0390*/  IADD3 R7, PT, PT, R7, UR4, RZ ;  /* 0x0000000407077c10 */ /* 0x000fce000fffe0ff */
.L_x_2:
[----:B------:R-:W0:Y:S02]  /*03a0*/  LDC.64 R22, c[0x0][0x388] ;  /* 0x0000e200ff167b82 */ /* 0x000e240000000a00 */
[----:B0-----:R-:W-:-:S04]  /*03b0*/  IMAD.WIDE.U32 R20, R7, 0x8, R22 ;  /* 0x0000000807147825 */ /* 0x001fc800078e0016 */
[--C-:B------:R-:W-:Y:S02]  /*03c0*/  IMAD.WIDE.U32 R34, R4, 0x8, R22.reuse ;  /* 0x0000000804227825 */ /* 0x100fe400078e0016 */
[----:B------:R-:W2:Y:S04]  /*03d0*/  LDG.E.64 R20, desc[UR8][R20.64] ;  /* 0x0000000814147981 */ /* 0x000ea8000c1e1b00 */
[----:B------:R-:W2:Y:S01]  /*03e0*/  LDG.E.64 R18, desc[UR8][R34.64] ;  /* 0x0000000822127981 */ /* 0x000ea2000c1e1b00 */
[----:B------:R-:W-:-:S04]  /*03f0*/  IMAD.WIDE.U32 R14, R6, 0x8, R22 ;  /* 0x00000008060e7825 */ /* 0x000fc800078e0016 */
[----:B------:R-:W-:Y:S02]  /*0400*/  IMAD.WIDE.U32 R16, R31, 0x8, R22 ;  /* 0x000000081f107825 */ /* 0x000fe400078e0016 */
[----:B------:R-:W3:Y:S04]  /*0410*/  LDG.E.64 R14, desc[UR8][R14.64] ;  /* 0x000000080e0e7981 */ /* 0x000ee8000c1e1b00 */
[----:B------:R-:W3:Y:S01]  /*0420*/  LDG.E.64 R16, desc[UR8][R16.64] ;  /* 0x0000000810107981 */ /* 0x000ee2000c1e1b00 */
[-C--:B--2---:R-:W-:Y:S01]  /*0430*/  FFMA R24, R18, R20.reuse, R24 ;  /* 0x0000001412187223 */ /* 0x084fe20000000018 */
[----:B------:R-:W-:-:S03]  /*0440*/  FFMA R36, R19, R20, R25 ;  /* 0x0000001413247223 */ /* 0x000fc60000000019 */
[-C--:B------:R-:W-:Y:S01]  /*0450*/  FFMA R25, R19, R21.reuse, R24 ;  /* 0x0000001513197223 */ /* 0x080fe20000000018 */
[----:B------:R-:W-:Y:S01]  /*0460*/  FFMA R36, R18, -R21, R36 ;  /* 0x8000001512247223 */ /* 0x000fe20000000024 */
[----:B------:R-:W-:-:S04]  /*0470*/  IMAD.WIDE.U32 R18, R8, 0x8, R22 ;  /* 0x0000000808127825 */ /* 0x000fc800078e0016 */
[----:B------:R-:W-:-:S04]  /*0480*/  IMAD.WIDE.U32 R20, R30, 0x8, R22 ;  /* 0x000000081e147825 */ /* 0x000fc800078e0016 */
[CC--:B---3--:R-:W-:Y:S01]  /*0490*/  FFMA R24, R14.reuse, R16.reuse, R25 ;  /* 0x000000100e187223 */ /* 0x0c8fe20000000019 */
[C---:B------:R-:W-:Y:S01]  /*04a0*/  FFMA R25, R15.reuse, R16, R36 ;  /* 0x000000100f197223 */ /* 0x040fe20000000024 */
[----:B------:R-:W2:Y:S04]  /*04b0*/  LDG.E.64 R18, desc[UR8][R18.64] ;  /* 0x0000000812127981 */ /* 0x000ea8000c1e1b00 */
[----:B------:R-:W2:Y:S01]  /*04c0*/  LDG.E.64 R20, desc[UR8][R20.64] ;  /* 0x0000000814147981 */ /* 0x000ea2000c1e1b00 */
[-C--:B------:R-:W-:Y:S01]  /*04d0*/  FFMA R24, R15, R17.reuse, R24 ;  /* 0x000000110f187223 */ /* 0x080fe20000000018 */
[----:B------:R-:W-:Y:S01]  /*04e0*/  FFMA R34, R14, -R17, R25 ;  /* 0x800000110e227223 */ /* 0x000fe20000000019 */
        /* <DEDUP_REMOVED lines=9> */
[----:B------:R-:W-:Y:S02]  /*0580*/  IMAD.WIDE.U32 R20, R28, 0x8, R22 ;  /* 0x000000081c147825 */ /* 0x000fe400078e0016 */
[----:B------:R-:W2:Y:S02]  /*0590*/  LDG.E.64 R18, desc[UR8][R18.64] ;  /* 0x0000000812127981 */ /* 0x000ea4000c1e1b00 */
[CC--:B---3--:R-:W-:Y:S01]  /*05a0*/  FFMA R24, R14.reuse, R16.reuse, R25 ;  /* 0x000000100e187223 */ /* 0x0c8fe20000000019 */
[C---:B------:R-:W-:Y:S01]  /*05b0*/  FFMA R25, R15.reuse, R16, R34 ;  /* 0x000000100f197223 */ /* 0x040fe20000000022 */
[----:B------:R-:W2:Y:S02]  /*05c0*/  LDG.E.64 R20, desc[UR8][R20.64] ;  /* 0x0000000814147981 */ /* 0x000ea4000c1e1b00 */
[-C--:B------:R-:W-:Y:S01]  /*05d0*/  FFMA R24, R15, R17.reuse, R24 ;  /* 0x000000110f187223 */ /* 0x080fe20000000018 */
[----:B------:R-:W-:Y:S01]  /*05e0*/  FFMA R34, R14, -R17, R25 ;  /* 0x800000110e227223 */ /* 0x000fe20000000019 */
[----:B------:R-:W-:-:S04]  /*05f0*/  IMAD.WIDE.U32 R14, R11, 0x8, R22 ;  /* 0x000000080b0e7825 */ /* 0x000fc800078e0016 */
[--C-:B------:R-:W-:Y:S02]  /*0600*/  IMAD.WIDE.U32 R16, R27, 0x8, R22.reuse ;  /* 0x000000081b107825 */ /* 0x100fe400078e0016 */
[----:B------:R-:W3:Y:S04]  /*0610*/  LDG.E.64 R14, desc[UR8][R14.64] ;  /* 0x000000080e0e7981 */ /* 0x000ee8000c1e1b00 */
[----:B------:R-:W3:Y:S01]  /*0620*/  LDG.E.64 R16, desc[UR8][R16.64] ;  /* 0x0000000810107981 */ /* 0x000ee2000c1e1b00 */
[----:B------:R-:W-:-:S04]  /*0630*/  IMAD.WIDE.U32 R36, R26, 0x8, R22 ;  /* 0x000000081a247825 */ /* 0x000fc800078e0016 */
[-C--:B--2---:R-:W-:Y:S01]  /*0640*/  FFMA R24, R18, R20.reuse, R24 ;  /* 0x0000001412187223 */ /* 0x084fe20000000018 */
[----:B------:R-:W-:-:S03]  /*0650*/  FFMA R34, R19, R20, R34 ;  /* 0x0000001413227223 */ /* 0x000fc60000000022 */
[-C--:B------:R-:W-:Y:S01]  /*0660*/  FFMA R25, R19, R21.reuse, R24 ;  /* 0x0000001513197223 */ /* 0x080fe20000000018 */
[----:B------:R-:W-:Y:S01]  /*0670*/  FFMA R24, R18, -R21, R34 ;  /* 0x8000001512187223 */ /* 0x000fe20000000022 */
[----:B------:R-:W-:-:S04]  /*0680*/  IMAD.WIDE.U32 R18, R12, 0x8, R22 ;  /* 0x000000080c127825 */ /* 0x000fc800078e0016 */
[----:B------:R-:W-:Y:S02]  /*0690*/  IMAD.WIDE.U32 R20, R5, 0x8, R22 ;  /* 0x0000000805147825 */ /* 0x000fe400078e0016 */
[----:B------:R-:W2:Y:S02]  /*06a0*/  LDG.E.64 R18, desc[UR8][R18.64] ;  /* 0x0000000812127981 */ /* 0x000ea4000c1e1b00 */
[-C--:B---3--:R-:W-:Y:S01]  /*06b0*/  FFMA R34, R14, R16.reuse, R25 ;  /* 0x000000100e227223 */ /* 0x088fe20000000019 */
[----:B------:R-:W-:Y:S01]  /*06c0*/  FFMA R16, R15, R16, R24 ;  /* 0x000000100f107223 */ /* 0x000fe20000000018 */
[----:B------:R-:W2:Y:S01]  /*06d0*/  LDG.E.64 R20, desc[UR8][R20.64] ;  /* 0x0000000814147981 */ /* 0x000ea2000c1e1b00 */
[----:B------:R-:W-:-:S03]  /*06e0*/  IMAD.WIDE.U32 R24, R13, 0x8, R22 ;  /* 0x000000080d187825 */ /* 0x000fc600078e0016 */
[----:B------:R-:W3:Y:S04]  /*06f0*/  LDG.E.64 R22, desc[UR8][R36.64] ;  /* 0x0000000824167981 */ /* 0x000ee8000c1e1b00 */
[----:B------:R-:W3:Y:S01]  /*0700*/  LDG.E.64 R24, desc[UR8][R24.64] ;  /* 0x0000000818187981 */ /* 0x000ee2000c1e1b00 */
[----:B------:R-:W-:Y:S01]  /*0710*/  IADD3 R32, PT, PT, R32, 0x8, RZ ;  /* 0x0000000820207810 */ /* 0x000fe20007ffe0ff */
[-C--:B------:R-:W-:Y:S01]  /*0720*/  FFMA R15, R15, R17.reuse, R34 ;  /* 0x000000110f0f7223 */ /* 0x080fe20000000022 */
[----:B------:R-:W-:Y:S02]  /*0730*/  FFMA R16, R14, -R17, R16 ;  /* 0x800000110e107223 */ /* 0x000fe40000000010 */
[----:B------:R-:W-:Y:S02]  /*0740*/  ISETP.NE.AND P0, PT, R32, RZ, PT ;  /* 0x000000ff2000720c */ /* 0x000fe40003f05270 */
[----:B------:R-:W-:-:S02]  /*0750*/  LEA R4, R2, R4, 0x3 ;  /* 0x0000000402047211 */ /* 0x000fc400078e18ff */
[C---:B------:R-:W-:Y:S02]  /*0760*/  LEA R7, R2.reuse, R7, 0x3 ;  /* 0x0000000702077211 */ /* 0x040fe400078e18ff */
[C---:B------:R-:W-:Y:S02]  /*0770*/  LEA R6, R2.reuse, R6, 0x3 ;  /* 0x0000000602067211 */ /* 0x040fe400078e18ff */
[C---:B------:R-:W-:Y:S02]  /*0780*/  LEA R31, R2.reuse, R31, 0x3 ;  /* 0x0000001f021f7211 */ /* 0x040fe400078e18ff */
[C---:B------:R-:W-:Y:S02]  /*0790*/  LEA R8, R2.reuse, R8, 0x3 ;  /* 0x0000000802087211 */ /* 0x040fe400078e18ff */
[C---:B------:R-:W-:Y:S02]  /*07a0*/  LEA R30, R2.reuse, R30, 0x3 ;  /* 0x0000001e021e7211 */ /* 0x040fe400078e18ff */
        /* <DEDUP_REMOVED lines=9> */
[----:B------:R-:W-:Y:S01]  /*0840*/  LEA R26, R2, R26, 0x3 ;  /* 0x0000001a021a7211 */ /* 0x000fe200078e18ff */
[-C--:B--2---:R-:W-:Y:S01]  /*0850*/  FFMA R14, R18, R20.reuse, R15 ;  /* 0x00000014120e7223 */ /* 0x084fe2000000000f */
[----:B------:R-:W-:-:S03]  /*0860*/  FFMA R16, R19, R20, R16 ;  /* 0x0000001413107223 */ /* 0x000fc60000000010 */
[-C--:B------:R-:W-:Y:S01]  /*0870*/  FFMA R15, R19, R21.reuse, R14 ;  /* 0x00000015130f7223 */ /* 0x080fe2000000000e */
[----:B------:R-:W-:-:S03]  /*0880*/  FFMA R16, R18, -R21, R16 ;  /* 0x8000001512107223 */ /* 0x000fc60000000010 */
[-C--:B---3--:R-:W-:Y:S01]  /*0890*/  FFMA R14, R22, R24.reuse, R15 ;  /* 0x00000018160e7223 */ /* 0x088fe2000000000f */
[----:B------:R-:W-:-:S03]  /*08a0*/  FFMA R15, R23, R24, R16 ;  /* 0x00000018170f7223 */ /* 0x000fc60000000010 */
[-C--:B------:R-:W-:Y:S01]  /*08b0*/  FFMA R24, R23, R25.reuse, R14 ;  /* 0x0000001917187223 */ /* 0x080fe2000000000e */
[----:B------:R-:W-:Y:S01]  /*08c0*/  FFMA R25, R22, -R25, R15 ;  /* 0x8000001916197223 */ /* 0x000fe2000000000f */
[----:B------:R-:W-:Y:S06]  /*08d0*/  @P0 BRA `(.L_x_2) ;  /* 0xfffffff800b00947 */ /* 0x000fec000383ffff */
[----:B------:R-:W-:-:S07]  /*08e0*/  LOP3.LUT R17, R3, 0x7ffffff8, RZ, 0xc0, !PT ;  /* 0x7ffffff803117812 */ /* 0x000fce00078ec0ff */
.L_x_1:
[----:B------:R-:W-:-:S13]  /*08f0*/  LOP3.LUT P0, R4, R3, 0x7, RZ, 0xc0, !PT ;  /* 0x0000000703047812 */ /* 0x000fda000780c0ff */
[----:B------:R-:W-:Y:S05]  /*0900*/  @!P0 BRA `(.L_x_0) ;  /* 0x0000000400708947 */ /* 0x000fea0003800000 */
[----:B------:R-:W-:Y:S01]  /*0910*/  ISETP.GE.U32.AND P0, PT, R4, 0x4, PT ;  /* 0x000000040400780c */ /* 0x000fe20003f06070 */
[----:B------:R-:W-:Y:S01]  /*0920*/  IMAD R16, R0, R3, RZ ;  /* 0x0000000300107224 */ /* 0x000fe200078e02ff */
[----:B------:R-:W-:-:S04]  /*0930*/  LOP3.LUT R26, R3, 0x3, RZ, 0xc0, !PT ;  /* 0x00000003031a7812 */ /* 0x000fc800078ec0ff */
[----:B------:R-:W-:-:S07]  /*0940*/  ISETP.NE.AND P1, PT, R26, RZ, PT ;  /* 0x000000ff1a00720c */ /* 0x000fce0003f25270 */
[----:B------:R-:W-:Y:S06]  /*0950*/  @!P0 BRA `(.L_x_3) ;  /* 0x0000000000b08947 */ /* 0x000fec0003800000 */
[----:B------:R-:W0:Y:S01]  /*0960*/  LDC.64 R14, c[0x0][0x388] ;  /* 0x0000e200ff0e7b82 */ /* 0x000e220000000a00 */
[----:B------:R-:W-:Y:S01]  /*0970*/  IADD3 R4, PT, PT, R16, R17, RZ ;  /* 0x0000001110047210 */ /* 0x000fe20007ffe0ff */
[----:B------:R-:W-:-:S04]  /*0980*/  IMAD R5, R3, UR6, R17 ;  /* 0x0000000603057c24 */ /* 0x000fc8000f8e0211 */
[-CC-:B------:R-:W-:Y:S02]  /*0990*/  IMAD R7, R4, R2.reuse, R33.reuse ;  /* 0x0000000204077224 */ /* 0x180fe400078e0221 */
[----:B------:R-:W-:-:S03]  /*09a0*/  IMAD R11, R5, R2, R33 ;  /* 0x00000002050b7224 */ /* 0x000fc600078e0221 */
[-C--:B------:R-:W-:Y:S02]  /*09b0*/  IADD3 R13, PT, PT, R7, R2.reuse, RZ ;  /* 0x00000002070d7210 */ /* 0x080fe40007ffe0ff */
[----:B------:R-:W-:Y:S01]  /*09c0*/  IADD3 R19, PT, PT, R11, R2, RZ ;  /* 0x000000020b137210 */ /* 0x000fe20007ffe0ff */
[----:B0-----:R-:W-:-:S04]  /*09d0*/  IMAD.WIDE.U32 R8, R7, 0x8, R14 ;  /* 0x0000000807087825 */ /* 0x001fc800078e000e */
[--C-:B------:R-:W-:Y:S02]  /*09e0*/  IMAD.WIDE.U32 R4, R11, 0x8, R14.reuse ;  /* 0x000000080b047825 */ /* 0x100fe400078e000e */
[----:B------:R-:W2:Y:S04]  /*09f0*/  LDG.E.64 R8, desc[UR8][R8.64] ;  /* 0x0000000808087981 */ /* 0x000ea8000c1e1b00 */
[----:B------:R-:W2:Y:S01]  /*0a00*/  LDG.E.64 R4, desc[UR8][R4.64] ;  /* 0x0000000804047981 */ /* 0x000ea2000c1e1b00 */
[C-C-:B------:R-:W-:Y:S01]  /*0a10*/  IMAD.WIDE.U32 R6, R13.reuse, 0x8, R14.reuse ;  /* 0x000000080d067825 */ /* 0x140fe200078e000e */
[-C--:B------:R-:W-:Y:S02]  /*0a20*/  IADD3 R21, PT, PT, R13, R2.reuse, RZ ;  /* 0x000000020d157210 */ /* 0x080fe40007ffe0ff */
[C---:B------:R-:W-:Y:S01]  /*0a30*/  IADD3 R23, PT, PT, R19.reuse, R2, RZ ;  /* 0x0000000213177210 */ /* 0x040fe20007ffe0ff */
[----:B------:R-:W-:-:S02]  /*0a40*/  IMAD.WIDE.U32 R10, R19, 0x8, R14 ;  /* 0x00000008130a7825 */ /* 0x000fc400078e000e */
[----:B------:R-:W3:Y:S02]  /*0a50*/  LDG.E.64 R6, desc[UR8][R6.64] ;  /* 0x0000000806067981 */ /* 0x000ee4000c1e1b00 */
[C-C-:B------:R-:W-:Y:S02]  /*0a60*/  IMAD.WIDE.U32 R12, R21.reuse, 0x8, R14.reuse ;  /* 0x00000008150c7825 */ /* 0x140fe400078e000e */
[----:B------:R-:W3:Y:S01]  /*0a70*/  LDG.E.64 R10, desc[UR8][R10.64] ;  /* 0x000000080a0a7981 */ /* 0x000ee2000c1e1b00 */
[-C--:B------:R-:W-:Y:S01]  /*0a80*/  IADD3 R21, PT, PT, R21, R2.reuse, RZ ;  /* 0x0000000215157210 */ /* 0x080fe20007ffe0ff */
[C-C-:B------:R-:W-:Y:S01]  /*0a90*/  IMAD.WIDE.U32 R18, R23.reuse, 0x8, R14.reuse ;  /* 0x0000000817127825 */ /* 0x140fe200078e000e */
[----:B------:R-:W-:Y:S01]  /*0aa0*/  IADD3 R27, PT, PT, R23, R2, RZ ;  /* 0x00000002171b7210 */ /* 0x000fe20007ffe0ff */
[----:B------:R-:W4:Y:S02]  /*0ab0*/  LDG.E.64 R12, desc[UR8][R12.64] ;  /* 0x000000080c0c7981 */ /* 0x000f24000c1e1b00 */
[----:B------:R-:W-:-:S02]  /*0ac0*/  IMAD.WIDE.U32 R22, R21, 0x8, R14 ;  /* 0x0000000815167825 */ /* 0x000fc400078e000e */
[----:B------:R-:W4:Y:S02]  /*0ad0*/  LDG.E.64 R18, desc[UR8][R18.64] ;  /* 0x0000000812127981 */ /* 0x000f24000c1e1b00 */
[----:B------:R-:W-:Y:S02]  /*0ae0*/  IMAD.WIDE.U32 R20, R27, 0x8, R14 ;  /* 0x000000081b147825 */ /* 0x000fe400078e000e */
[----:B------:R-:W5:Y:S04]  /*0af0*/  LDG.E.64 R14, desc[UR8][R22.64] ;  /* 0x00000008160e7981 */ /* 0x000f68000c1e1b00 */
[----:B------:R-:W5:Y:S01]  /*0b00*/  LDG.E.64 R20, desc[UR8][R20.64] ;  /* 0x0000000814147981 */ /* 0x000f62000c1e1b00 */
[----:B------:R-:W-:Y:S01]  /*0b10*/  IADD3 R17, PT, PT, R17, 0x4, RZ ;  /* 0x0000000411117810 */ /* 0x000fe20007ffe0ff */
[-C--:B--2---:R-:W-:Y:S01]  /*0b20*/  FFMA R24, R8, R4.reuse, R24 ;  /* 0x0000000408187223 */ /* 0x084fe20000000018 */
[----:B------:R-:W-:-:S03]  /*0b30*/  FFMA R4, R9, R4, R25 ;  /* 0x0000000409047223 */ /* 0x000fc60000000019 */
[-C--:B------:R-:W-:Y:S01]  /*0b40*/  FFMA R9, R9, R5.reuse, R24 ;  /* 0x0000000509097223 */ /* 0x080fe20000000018 */
[----:B------:R-:W-:-:S03]  /*0b50*/  FFMA R4, R8, -R5, R4 ;  /* 0x8000000508047223 */ /* 0x000fc60000000004 */
[-C--:B---3--:R-:W-:Y:S01]  /*0b60*/  FFMA R8, R6, R10.reuse, R9 ;  /* 0x0000000a06087223 */ /* 0x088fe20000000009 */
[----:B------:R-:W-:-:S03]  /*0b70*/  FFMA R4, R7, R10, R4 ;  /* 0x0000000a07047223 */ /* 0x000fc60000000004 */
[-C--:B------:R-:W-:Y:S01]  /*0b80*/  FFMA R7, R7, R11.reuse, R8 ;  /* 0x0000000b07077223 */ /* 0x080fe20000000008 */
[----:B------:R-:W-:-:S03]  /*0b90*/  FFMA R4, R6, -R11, R4 ;  /* 0x8000000b06047223 */ /* 0x000fc60000000004 */
[-C--:B----4-:R-:W-:Y:S01]  /*0ba0*/  FFMA R6, R12, R18.reuse, R7 ;  /* 0x000000120c067223 */ /* 0x090fe20000000007 */
[----:B------:R-:W-:-:S03]  /*0bb0*/  FFMA R4, R13, R18, R4 ;  /* 0x000000120d047223 */ /* 0x000fc60000000004 */
[-C--:B------:R-:W-:Y:S01]  /*0bc0*/  FFMA R13, R13, R19.reuse, R6 ;  /* 0x000000130d0d7223 */ /* 0x080fe20000000006 */
[----:B------:R-:W-:-:S03]  /*0bd0*/  FFMA R4, R12, -R19, R4 ;  /* 0x800000130c047223 */ /* 0x000fc60000000004 */
[-C--:B-----5:R-:W-:Y:S01]  /*0be0*/  FFMA R24, R14, R20.reuse, R13 ;  /* 0x000000140e187223 */ /* 0x0a0fe2000000000d */
[----:B------:R-:W-:-:S03]  /*0bf0*/  FFMA R25, R15, R20, R4 ;  /* 0x000000140f197223 */ /* 0x000fc60000000004 */
[-C--:B------:R-:W-:Y:S01]  /*0c00*/  FFMA R24, R15, R21.reuse, R24 ;  /* 0x000000150f187223 */ /* 0x080fe20000000018 */
[----:B------:R-:W-:-:S07]  /*0c10*/  FFMA R25, R14, -R21, R25 ;  /* 0x800000150e197223 */ /* 0x000fce0000000019 */
.L_x_3:
[----:B------:R-:W-:Y:S05]  /*0c20*/  @!P1 BRA `(.L_x_0) ;  /* 0x0000000000a89947 */ /* 0x000fea0003800000 */
[----:B------:R-:W-:Y:S02]  /*0c30*/  ISETP.NE.AND P0, PT, R26, 0x1, PT ;  /* 0x000000011a00780c */ /* 0x000fe40003f05270 */
[----:B------:R-:W-:-:S04]  /*0c40*/  LOP3.LUT R4, R3, 0x1, RZ, 0xc0, !PT ;  /* 0x0000000103047812 */ /* 0x000fc800078ec0ff */
[----:B------:R-:W-:-:S07]  /*0c50*/  ISETP.NE.U32.AND P1, PT, R4, 0x1, PT ;  /* 0x000000010400780c */ /* 0x000fce0003f25070 */
[----:B------:R-:W-:Y:S06]  /*0c60*/  @!P0 BRA `(.L_x_4) ;  /* 0x0000000000608947 */ /* 0x000fec0003800000 */
[----:B------:R-:W0:Y:S01]  /*0c70*/  LDC.64 R4, c[0x0][0x388] ;  /* 0x0000e200ff047b82 */ /* 0x000e220000000a00 */
[----:B------:R-:W-:Y:S01]  /*0c80*/  IADD3 R6, PT, PT, R16, R17, RZ ;  /* 0x0000001110067210 */ /* 0x000fe20007ffe0ff */
[----:B------:R-:W-:-:S04]  /*0c90*/  IMAD R7, R3, UR6, R17 ;  /* 0x0000000603077c24 */ /* 0x000fc8000f8e0211 */
[-CC-:B------:R-:W-:Y:S02]  /*0ca0*/  IMAD R11, R6, R2.reuse, R33.reuse ;  /* 0x00000002060b7224 */ /* 0x180fe400078e0221 */
[-C--:B------:R-:W-:Y:S02]  /*0cb0*/  IMAD R13, R7, R2.reuse, R33 ;  /* 0x00000002070d7224 */ /* 0x080fe400078e0221 */
[C---:B0-----:R-:W-:Y:S01]  /*0cc0*/  IMAD.WIDE.U32 R6, R11.reuse, 0x8, R4 ;  /* 0x000000080b067825 */ /* 0x041fe200078e0004 */
[----:B------:R-:W-:-:S03]  /*0cd0*/  IADD3 R11, PT, PT, R11, R2, RZ ;  /* 0x000000020b0b7210 */ /* 0x000fc60007ffe0ff */
[C-C-:B------:R-:W-:Y:S01]  /*0ce0*/  IMAD.WIDE.U32 R8, R13.reuse, 0x8, R4.reuse ;  /* 0x000000080d087825 */ /* 0x140fe200078e0004 */
[----:B------:R-:W-:Y:S01]  /*0cf0*/  IADD3 R13, PT, PT, R13, R2, RZ ;  /* 0x000000020d0d7210 */ /* 0x000fe20007ffe0ff */
[----:B------:R-:W2:Y:S04]  /*0d00*/  LDG.E.64 R6, desc[UR8][R6.64] ;  /* 0x0000000806067981 */ /* 0x000ea8000c1e1b00 */
[----:B------:R-:W2:Y:S01]  /*0d10*/  LDG.E.64 R8, desc[UR8][R8.64] ;  /* 0x0000000808087981 */ /* 0x000ea2000c1e1b00 */
[----:B------:R-:W-:-:S04]  /*0d20*/  IMAD.WIDE.U32 R12, R13, 0x8, R4 ;  /* 0x000000080d0c7825 */ /* 0x000fc800078e0004 */
[----:B------:R-:W-:Y:S02]  /*0d30*/  IMAD.WIDE.U32 R10, R11, 0x8, R4 ;  /* 0x000000080b0a7825 */ /* 0x000fe400078e0004 */
[----:B------:R-:W3:Y:S04]  /*0d40*/  LDG.E.64 R12, desc[UR8][R12.64] ;  /* 0x000000080c0c7981 */ /* 0x000ee8000c1e1b00 */
[----:B------:R-:W3:Y:S01]  /*0d50*/  LDG.E.64 R4, desc[UR8][R10.64] ;  /* 0x000000080a047981 */ /* 0x000ee2000c1e1b00 */
        /* <DEDUP_REMOVED lines=8> */
[----:B------:R-:W-:-:S07]  /*0de0*/  FFMA R25, R4, -R13, R25 ;  /* 0x8000000d04197223 */ /* 0x000fce0000000019 */
.L_x_4:
[----:B------:R-:W-:Y:S05]  /*0df0*/  @P1 BRA `(.L_x_0) ;  /* 0x0000000000341947 */ /* 0x000fea0003800000 */
[----:B------:R-:W0:Y:S01]  /*0e00*/  LDC.64 R6, c[0x0][0x388] ;  /* 0x0000e200ff067b82 */ /* 0x000e220000000a00 */
[----:B------:R-:W-:Y:S01]  /*0e10*/  IADD3 R16, PT, PT, R16, R17, RZ ;  /* 0x0000001110107210 */ /* 0x000fe20007ffe0ff */
[----:B------:R-:W-:-:S04]  /*0e20*/  IMAD R17, R3, UR6, R17 ;  /* 0x0000000603117c24 */ /* 0x000fc8000f8e0211 */
[-CC-:B------:R-:W-:Y:S02]  /*0e30*/  IMAD R5, R16, R2.reuse, R33.reuse ;  /* 0x0000000210057224 */ /* 0x180fe400078e0221 */
[----:B------:R-:W-:Y:S02]  /*0e40*/  IMAD R17, R17, R2, R33 ;  /* 0x0000000211117224 */ /* 0x000fe400078e0221 */
[----:B0-----:R-:W-:-:S04]  /*0e50*/  IMAD.WIDE.U32 R4, R5, 0x8, R6 ;  /* 0x0000000805047825 */ /* 0x001fc800078e0006 */
[----:B------:R-:W-:Y:S02]  /*0e60*/  IMAD.WIDE.U32 R6, R17, 0x8, R6 ;  /* 0x0000000811067825 */ /* 0x000fe400078e0006 */
[----:B------:R-:W2:Y:S04]  /*0e70*/  LDG.E.64 R4, desc[UR8][R4.64] ;  /* 0x0000000804047981 */ /* 0x000ea8000c1e1b00 */
[----:B------:R-:W2:Y:S02]  /*0e80*/  LDG.E.64 R6, desc[UR8][R6.64] ;  /* 0x0000000806067981 */ /* 0x000ea4000c1e1b00 */
[-C--:B--2---:R-:W-:Y:S01]  /*0e90*/  FFMA R24, R4, R6.reuse, R24 ;  /* 0x0000000604187223 */ /* 0x084fe20000000018 */
[----:B------:R-:W-:-:S03]  /*0ea0*/  FFMA R25, R5, R6, R25 ;  /* 0x0000000605197223 */ /* 0x000fc60000000019 */
[-C--:B------:R-:W-:Y:S01]  /*0eb0*/  FFMA R24, R5, R7.reuse, R24 ;  /* 0x0000000705187223 */ /* 0x080fe20000000018 */
[----:B------:R-:W-:-:S07]  /*0ec0*/  FFMA R25, R4, -R7, R25 ;  /* 0x8000000704197223 */ /* 0x000fce0000000019 */
.L_x_0:
[----:B------:R-:W-:Y:S01]  /*0ed0*/  I2FP.F32.S32 R5, R3 ;  /* 0x0000000300057245 */ /* 0x000fe20000201400 */
[----:B------:R-:W-:Y:S03]  /*0ee0*/  BSSY.RECONVERGENT B0, `(.L_x_5) ;  /* 0x000000d000007945 */ /* 0x000fe60003800200 */
[----:B------:R-:W0:Y:S08]  /*0ef0*/  MUFU.RCP R2, R5 ;  /* 0x0000000500027308 */ /* 0x000e300000001000 */
[----:B------:R-:W1:Y:S01]  /*0f00*/  FCHK P0, R24, R5 ;  /* 0x0000000518007302 */ /* 0x000e620000000000 */
[----:B0-----:R-:W-:-:S04]  /*0f10*/  FFMA R3, -R5, R2, 1 ;  /* 0x3f80000005037423 */ /* 0x001fc80000000102 */
[----:B------:R-:W-:-:S04]  /*0f20*/  FFMA R3, R2, R3, R2 ;  /* 0x0000000302037223 */ /* 0x000fc80000000002 */
[----:B------:R-:W-:-:S04]  /*0f30*/  FFMA R4, R3, R24, RZ ;  /* 0x0000001803047223 */ /* 0x000fc800000000ff */
[----:B------:R-:W-:-:S04]  /*0f40*/  FFMA R7, -R5, R4, R24 ;  /* 0x0000000405077223 */ /* 0x000fc80000000118 */
[----:B------:R-:W-:Y:S01]  /*0f50*/  FFMA R4, R3, R7, R4 ;  /* 0x0000000703047223 */ /* 0x000fe20000000004 */
[----:B-1----:R-:W-:Y:S06]  /*0f60*/  @!P0 BRA `(.L_x_6) ;  /* 0x0000000000108947 */ /* 0x002fec0003800000 */
[----:B------:R-:W-:Y:S02]  /*0f70*/  MOV R3, R5 ;  /* 0x0000000500037202 */ /* 0x000fe40000000f00 */
[----:B------:R-:W-:-:S07]  /*0f80*/  MOV R6, 0xfa0 ;  /* 0x00000fa000067802 */ /* 0x000fce0000000f00 */
[----:B------:R-:W-:Y:S05]  /*0f90*/  CALL.REL.NOINC `($__internal_0_$__cuda_sm3x_div_rn_noftz_f32_slowpath) ;  /* 0x00000000009c7944 */ /* 0x000fea0003c00000 */
[----:B------:R-:W-:-:S07]  /*0fa0*/  MOV R4, R9 ;  /* 0x0000000900047202 */ /* 0x000fce0000000f00 */
.L_x_6:
[----:B------:R-:W-:Y:S05]  /*0fb0*/  BSYNC.RECONVERGENT B0 ;  /* 0x0000000000007941 */ /* 0x000fea0003800200 */
.L_x_5:
[----:B------:R-:W0:Y:S01]  /*0fc0*/  MUFU.RCP R2, R5 ;  /* 0x0000000500027308 */ /* 0x000e220000001000 */
[----:B------:R-:W-:Y:S01]  /*0fd0*/  BSSY.RECONVERGENT B0, `(.L_x_7) ;  /* 0x000000e000007945 */ /* 0x000fe20003800200 */
[----:B------:R-:W-:-:S06]  /*0fe0*/  ISETP.NE.AND P2, PT, R0, UR6, PT ;  /* 0x0000000600007c0c */ /* 0x000fcc000bf45270 */
        /* <DEDUP_REMOVED lines=8> */
[----:B------:R-:W-:Y:S02]  /*1070*/  MOV R24, R25 ;  /* 0x0000001900187202 */ /* 0x000fe40000000f00 */
[----:B------:R-:W-:-:S07]  /*1080*/  MOV R6, 0x10a0 ;  /* 0x000010a000067802 */ /* 0x000fce0000000f00 */
[----:B------:R-:W-:Y:S05]  /*1090*/  CALL.REL.NOINC `($__internal_0_$__cuda_sm3x_div_rn_noftz_f32_slowpath) ;  /* 0x00000000005c7944 */ /* 0x000fea0003c00000 */
[----:B------:R-:W-:-:S07]  /*10a0*/  MOV R6, R9 ;  /* 0x0000000900067202 */ /* 0x000fce0000000f00 */
.L_x_8:
[----:B------:R-:W-:Y:S05]  /*10b0*/  BSYNC.RECONVERGENT B0 ;  /* 0x0000000000007941 */ /* 0x000fea0003800200 */
.L_x_7:
[----:B------:R-:W0:Y:S01]  /*10c0*/  LDCU UR4, c[0x0][0x370] ;  /* 0x00006e00ff0477ac */ /* 0x000e220008000800 */
[----:B------:R-:W-:Y:S01]  /*10d0*/  I2FP.F32.U32 R0, R0 ;  /* 0x0000000000007245 */ /* 0x000fe20000201000 */
[----:B------:R-:W1:Y:S01]  /*10e0*/  S2R R7, SR_TID.X ;  /* 0x0000000000077919 */ /* 0x000e620000002100 */
[----:B------:R-:W-:Y:S02]  /*10f0*/  I2FP.F32.U32 R5, UR6 ;  /* 0x0000000600057c45 */ /* 0x000fe40008201000 */
[----:B0-----:R-:W-:Y:S01]  /*1100*/  I2FP.F32.U32 R2, UR4 ;  /* 0x0000000400027c45 */ /* 0x001fe20008201000 */
[----:B------:R-:W0:Y:S04]  /*1110*/  LDCU UR4, c[0x0][0x380] ;  /* 0x00007000ff0477ac */ /* 0x000e280008000800 */
[----:B------:R-:W-:Y:S01]  /*1120*/  FADD R3, R2, R2 ;  /* 0x0000000202037221 */ /* 0x000fe20000000000 */
[----:B------:R-:W-:-:S03]  /*1130*/  FMUL R2, R0, 0.5 ;  /* 0x3f00000000027820 */ /* 0x000fc60000400000 */
[----:B------:R-:W-:-:S04]  /*1140*/  FADD R3, -R0, R3 ;  /* 0x0000000300037221 */ /* 0x000fc80000000100 */
[----:B------:R-:W-:-:S04]  /*1150*/  FADD R3, R3, 1 ;  /* 0x3f80000003037421 */ /* 0x000fc80000000000 */
[----:B------:R-:W-:Y:S01]  /*1160*/  FFMA R3, R2, R3, R5 ;  /* 0x0000000302037223 */ /* 0x000fe20000000005 */
[----:B0-----:R-:W-:-:S03]  /*1170*/  I2FP.F32.U32 R5, UR4 ;  /* 0x0000000400057c45 */ /* 0x001fc60008201000 */
[----:B------:R-:W-:Y:S02]  /*1180*/  FADD R0, -R0, R3 ;  /* 0x0000000300007221 */ /* 0x000fe40000000100 */
[----:B------:R-:W0:Y:S02]  /*1190*/  LDC.64 R2, c[0x0][0x390] ;  /* 0x0000e400ff027b82 */ /* 0x000e240000000a00 */
[----:B------:R-:W-:Y:S01]  /*11a0*/  FMUL R0, R0, R5 ;  /* 0x0000000500007220 */ /* 0x000fe20000400000 */
[----:B------:R-:W-:-:S05]  /*11b0*/  FSEL R5, R25, R6, !P2 ;  /* 0x0000000619057208 */ /* 0x000fca0005000000 */
[----:B------:R-:W1:Y:S02]  /*11c0*/  F2I.TRUNC.NTZ R0, R0 ;  /* 0x0000000000007305 */ /* 0x000e64000020f100 */
[----:B-1----:R-:W-:-:S05]  /*11d0*/  IADD3 R7, PT, PT, R0, R7, RZ ;  /* 0x0000000700077210 */ /* 0x002fca0007ffe0ff */
[----:B0-----:R-:W-:-:S05]  /*11e0*/  IMAD.WIDE.U32 R2, R7, 0x8, R2 ;  /* 0x0000000807027825 */ /* 0x001fca00078e0002 */
[----:B------:R-:W-:Y:S01]  /*11f0*/  STG.E.64 desc[UR8][R2.64], R4 ;  /* 0x0000000402007986 */ /* 0x000fe2000c101b08 */
[----:B------:R-:W-:Y:S05]  /*1200*/  EXIT ;  /* 0x000000000000794d */ /* 0x000fea0003800000 */
        .weak           $__internal_0_$__cuda_sm3x_div_rn_noftz_f32_slowpath
        .type           $__internal_0_$__cuda_sm3x_div_rn_noftz_f32_slowpath,@function
        .size           $__internal_0_$__cuda_sm3x_div_rn_noftz_f32_slowpath,(.L_x_21 - $__internal_0_$__cuda_sm3x_div_rn_noftz_f32_slowpath)
$__internal_0_$__cuda_sm3x_div_rn_noftz_f32_slowpath:
[----:B------:R-:W-:Y:S01]  /*1210*/  SHF.R.U32.HI R7, RZ, 0x17, R3 ;  /* 0x00000017ff077819 */ /* 0x000fe20000011603 */
[----:B------:R-:W-:Y:S01]  /*1220*/  BSSY.RECONVERGENT B1, `(.L_x_9) ;  /* 0x0000062000017945 */ /* 0x000fe20003800200 */
[----:B------:R-:W-:Y:S02]  /*1230*/  SHF.R.U32.HI R2, RZ, 0x17, R24 ;  /* 0x00000017ff027819 */ /* 0x000fe40000011618 */
[----:B------:R-:W-:Y:S02]  /*1240*/  LOP3.LUT R12, R7, 0xff, RZ, 0xc0, !PT ;  /* 0x000000ff070c7812 */ /* 0x000fe400078ec0ff */
[----:B------:R-:W-:Y:S02]  /*1250*/  LOP3.LUT R10, R2, 0xff, RZ, 0xc0, !PT ;  /* 0x000000ff020a7812 */ /* 0x000fe400078ec0ff */
[----:B------:R-:W-:Y:S02]  /*1260*/  IADD3 R8, PT, PT, R12, -0x1, RZ ;  /* 0xffffffff0c087810 */ /* 0x000fe40007ffe0ff */
[----:B------:R-:W-:-:S02]  /*1270*/  IADD3 R2, PT, PT, R10, -0x1, RZ ;  /* 0xffffffff0a027810 */ /* 0x000fc40007ffe0ff */
[----:B------:R-:W-:-:S04]  /*1280*/  ISETP.GT.U32.AND P0, PT, R8, 0xfd, PT ;  /* 0x000000fd0800780c */ /* 0x000fc80003f04070 */
[----:B------:R-:W-:-:S13]  /*1290*/  ISETP.GT.U32.OR P0, PT, R2, 0xfd, P0 ;  /* 0x000000fd0200780c */ /* 0x000fda0000704470 */
[----:B------:R-:W-:Y:S01]  /*12a0*/  @!P0 MOV R7, RZ ;  /* 0x000000ff00078202 */ /* 0x000fe20000000f00 */
[----:B------:R-:W-:Y:S06]  /*12b0*/  @!P0 BRA `(.L_x_10) ;  /* 0x00000000005c8947 */ /* 0x000fec0003800000 */
[----:B------:R-:W-:Y:S02]  /*12c0*/  FSETP.GTU.FTZ.AND P0, PT, |R24|, +INF , PT ;  /* 0x7f8000001800780b */ /* 0x000fe40003f1c200 */
[----:B------:R-:W-:-:S04]  /*12d0*/  FSETP.GTU.FTZ.AND P1, PT, |R3|, +INF , PT ;  /* 0x7f8000000300780b */ /* 0x000fc80003f3c200 */
[----:B------:R-:W-:-:S13]  /*12e0*/  PLOP3.LUT P0, PT, P0, P1, PT, 0xf8, 0x8f ;  /* 0x00000000008f781c */ /* 0x000fda0000703f70 */
[----:B------:R-:W-:Y:S05]  /*12f0*/  @P0 BRA `(.L_x_11) ;  /* 0x00000004004c0947 */ /* 0x000fea0003800000 */
[----:B------:R-:W-:-:S13]  /*1300*/  LOP3.LUT P0, RZ, R3, 0x7fffffff, R24, 0xc8, !PT ;  /* 0x7fffffff03ff7812 */ /* 0x000fda000780c818 */
[----:B------:R-:W-:Y:S05]  /*1310*/  @!P0 BRA `(.L_x_12) ;  /* 0x00000004003c8947 */ /* 0x000fea0003800000 */
[C---:B------:R-:W-:Y:S02]  /*1320*/  FSETP.NEU.FTZ.AND P3, PT, |R24|.reuse, +INF , PT ;  /* 0x7f8000001800780b */ /* 0x040fe40003f7d200 */
[----:B------:R-:W-:Y:S02]  /*1330*/  FSETP.NEU.FTZ.AND P1, PT, |R3|, +INF , PT ;  /* 0x7f8000000300780b */ /* 0x000fe40003f3d200 */
[----:B------:R-:W-:-:S11]  /*1340*/  FSETP.NEU.FTZ.AND P0, PT, |R24|, +INF , PT ;  /* 0x7f8000001800780b */ /* 0x000fd60003f1d200 */
[----:B------:R-:W-:Y:S05]  /*1350*/  @!P1 BRA !P3, `(.L_x_12) ;  /* 0x00000004002c9947 */ /* 0x000fea0005800000 */
[----:B------:R-:W-:-:S04]  /*1360*/  LOP3.LUT P3, RZ, R24, 0x7fffffff, RZ, 0xc0, !PT ;  /* 0x7fffffff18ff7812 */ /* 0x000fc8000786c0ff */
[----:B------:R-:W-:-:S13]  /*1370*/  PLOP3.LUT P1, PT, P1, P3, PT, 0x2f, 0xf2 ;  /* 0x0000000000f2781c */ /* 0x000fda0000f26577 */
[----:B------:R-:W-:Y:S05]  /*1380*/  @P1 BRA `(.L_x_13) ;  /* 0x0000000400181947 */ /* 0x000fea0003800000 */
[----:B------:R-:W-:-:S04]  /*1390*/  LOP3.LUT P1, RZ, R3, 0x7fffffff, RZ, 0xc0, !PT ;  /* 0x7fffffff03ff7812 */ /* 0x000fc8000782c0ff */
[----:B------:R-:W-:-:S13]  /*13a0*/  PLOP3.LUT P0, PT, P0, P1, PT, 0x2f, 0xf2 ;  /* 0x0000000000f2781c */ /* 0x000fda0000702577 */
[----:B------:R-:W-:Y:S05]  /*13b0*/  @P0 BRA `(.L_x_14) ;  /* 0x0000000400000947 */ /* 0x000fea0003800000 */
[----:B------:R-:W-:Y:S02]  /*13c0*/  ISETP.GE.AND P0, PT, R2, RZ, PT ;  /* 0x000000ff0200720c */ /* 0x000fe40003f06270 */
[----:B------:R-:W-:-:S11]  /*13d0*/  ISETP.GE.AND P1, PT, R8, RZ, PT ;  /* 0x000000ff0800720c */ /* 0x000fd60003f26270 */
[----:B------:R-:W-:Y:S01]  /*13e0*/  @P0 MOV R7, RZ ;  /* 0x000000ff00070202 */ /* 0x000fe20000000f00 */
[----:B------:R-:W-:Y:S01]  /*13f0*/  @!P0 FFMA R24, R24, 1.84467440737095516160e+19, RZ ;  /* 0x5f80000018188823 */ /* 0x000fe200000000ff */
[----:B------:R-:W-:Y:S01]  /*1400*/  @!P0 MOV R7, 0xffffffc0 ;  /* 0xffffffc000078802 */ /* 0x000fe20000000f00 */
[----:B------:R-:W-:-:S03]  /*1410*/  @!P1 FFMA R3, R3, 1.84467440737095516160e+19, RZ ;  /* 0x5f80000003039823 */ /* 0x000fc600000000ff */
[----:B------:R-:W-:-:S07]  /*1420*/  @!P1 IADD3 R7, PT, PT, R7, 0x40, RZ ;  /* 0x0000004007079810 */ /* 0x000fce0007ffe0ff */
.L_x_10:
[----:B------:R-:W-:Y:S01]  /*1430*/  LEA R2, R12, 0xc0800000, 0x17 ;  /* 0xc08000000c027811 */ /* 0x000fe200078eb8ff */
[----:B------:R-:W-:Y:S03]  /*1440*/  BSSY.RECONVERGENT B2, `(.L_x_15) ;  /* 0x0000036000027945 */ /* 0x000fe60003800200 */
[----:B------:R-:W-:Y:S02]  /*1450*/  IADD3 R8, PT, PT, -R2, R3, RZ ;  /* 0x0000000302087210 */ /* 0x000fe40007ffe1ff */
[----:B------:R-:W-:Y:S02]  /*1460*/  IADD3 R3, PT, PT, R10, -0x7f, RZ ;  /* 0xffffff810a037810 */ /* 0x000fe40007ffe0ff */
[----:B------:R0:W1:Y:S01]  /*1470*/  MUFU.RCP R9, R8 ;  /* 0x0000000800097308 */ /* 0x0000620000001000 */
[----:B------:R-:W-:Y:S02]  /*1480*/  FADD.FTZ R11, -R8, -RZ ;  /* 0x800000ff080b7221 */ /* 0x000fe40000010100 */
[C---:B------:R-:W-:Y:S01]  /*1490*/  IMAD R2, R3.reuse, -0x800000, R24 ;  /* 0xff80000003027824 */ /* 0x040fe200078e0218 */
[----:B0-----:R-:W-:-:S04]  /*14a0*/  IADD3 R8, PT, PT, R3, 0x7f, -R12 ;  /* 0x0000007f03087810 */ /* 0x001fc80007ffe80c */
[----:B------:R-:W-:Y:S01]  /*14b0*/  IADD3 R8, PT, PT, R8, R7, RZ ;  /* 0x0000000708087210 */ /* 0x000fe20007ffe0ff */
[----:B-1----:R-:W-:-:S04]  /*14c0*/  FFMA R10, R9, R11, 1 ;  /* 0x3f800000090a7423 */ /* 0x002fc8000000000b */
[----:B------:R-:W-:-:S04]  /*14d0*/  FFMA R14, R9, R10, R9 ;  /* 0x0000000a090e7223 */ /* 0x000fc80000000009 */
[----:B------:R-:W-:-:S04]  /*14e0*/  FFMA R9, R2, R14, RZ ;  /* 0x0000000e02097223 */ /* 0x000fc800000000ff */
[----:B------:R-:W-:-:S04]  /*14f0*/  FFMA R10, R11, R9, R2 ;  /* 0x000000090b0a7223 */ /* 0x000fc80000000002 */
[----:B------:R-:W-:-:S04]  /*1500*/  FFMA R13, R14, R10, R9 ;  /* 0x0000000a0e0d7223 */ /* 0x000fc80000000009 */
[----:B------:R-:W-:-:S04]  /*1510*/  FFMA R10, R11, R13, R2 ;  /* 0x0000000d0b0a7223 */ /* 0x000fc80000000002 */
[----:B------:R-:W-:-:S05]  /*1520*/  FFMA R9, R14, R10, R13 ;  /* 0x0000000a0e097223 */ /* 0x000fca000000000d */
[----:B------:R-:W-:-:S04]  /*1530*/  SHF.R.U32.HI R2, RZ, 0x17, R9 ;  /* 0x00000017ff027819 */ /* 0x000fc80000011609 */
[----:B------:R-:W-:-:S04]  /*1540*/  LOP3.LUT R2, R2, 0xff, RZ, 0xc0, !PT ;  /* 0x000000ff02027812 */ /* 0x000fc800078ec0ff */
[----:B------:R-:W-:-:S04]  /*1550*/  IADD3 R11, PT, PT, R2, R8, RZ ;  /* 0x00000008020b7210 */ /* 0x000fc80007ffe0ff */
[----:B------:R-:W-:-:S04]  /*1560*/  IADD3 R2, PT, PT, R11, -0x1, RZ ;  /* 0xffffffff0b027810 */ /* 0x000fc80007ffe0ff */
[----:B------:R-:W-:-:S13]  /*1570*/  ISETP.GE.U32.AND P0, PT, R2, 0xfe, PT ;  /* 0x000000fe0200780c */ /* 0x000fda0003f06070 */
[----:B------:R-:W-:Y:S05]  /*1580*/  @!P0 BRA `(.L_x_16) ;  /* 0x0000000000808947 */ /* 0x000fea0003800000 */
[----:B------:R-:W-:-:S13]  /*1590*/  ISETP.GT.AND P0, PT, R11, 0xfe, PT ;  /* 0x000000fe0b00780c */ /* 0x000fda0003f04270 */
[----:B------:R-:W-:Y:S05]  /*15a0*/  @P0 BRA `(.L_x_17) ;  /* 0x00000000006c0947 */ /* 0x000fea0003800000 */
[----:B------:R-:W-:-:S13]  /*15b0*/  ISETP.GE.AND P0, PT, R11, 0x1, PT ;  /* 0x000000010b00780c */ /* 0x000fda0003f06270 */
[----:B------:R-:W-:Y:S05]  /*15c0*/  @P0 BRA `(.L_x_18) ;  /* 0x0000000000740947 */ /* 0x000fea0003800000 */
[----:B------:R-:W-:Y:S02]  /*15d0*/  ISETP.GE.AND P0, PT, R11, -0x18, PT ;  /* 0xffffffe80b00780c */ /* 0x000fe40003f06270 */
[----:B------:R-:W-:-:S11]  /*15e0*/  LOP3.LUT R9, R9, 0x80000000, RZ, 0xc0, !PT ;  /* 0x8000000009097812 */ /* 0x000fd600078ec0ff */
[----:B------:R-:W-:Y:S05]  /*15f0*/  @!P0 BRA `(.L_x_18) ;  /* 0x0000000000688947 */ /* 0x000fea0003800000 */
[CCC-:B------:R-:W-:Y:S01]  /*1600*/  FFMA.RZ R2, R14.reuse, R10.reuse, R13.reuse ;  /* 0x0000000a0e027223 */ /* 0x1c0fe2000000c00d */
[C---:B------:R-:W-:Y:S01]  /*1610*/  IADD3 R8, PT, PT, R11.reuse, 0x20, RZ ;  /* 0x000000200b087810 */ /* 0x040fe20007ffe0ff */
[-CC-:B------:R-:W-:Y:S01]  /*1620*/  FFMA.RM R3, R14, R10.reuse, R13.reuse ;  /* 0x0000000a0e037223 */ /* 0x180fe2000000400d */
[C---:B------:R-:W-:Y:S02]  /*1630*/  ISETP.NE.AND P3, PT, R11.reuse, RZ, PT ;  /* 0x000000ff0b00720c */ /* 0x040fe40003f65270 */
[----:B------:R-:W-:Y:S01]  /*1640*/  LOP3.LUT R7, R2, 0x7fffff, RZ, 0xc0, !PT ;  /* 0x007fffff02077812 */ /* 0x000fe200078ec0ff */
[----:B------:R-:W-:Y:S01]  /*1650*/  FFMA.RP R2, R14, R10, R13 ;  /* 0x0000000a0e027223 */ /* 0x000fe2000000800d */
[----:B------:R-:W-:Y:S02]  /*1660*/  ISETP.NE.AND P1, PT, R11, RZ, PT ;  /* 0x000000ff0b00720c */ /* 0x000fe40003f25270 */
[----:B------:R-:W-:Y:S02]  /*1670*/  LOP3.LUT R7, R7, 0x800000, RZ, 0xfc, !PT ;  /* 0x0080000007077812 */ /* 0x000fe400078efcff */
[----:B------:R-:W-:-:S02]  /*1680*/  IADD3 R10, PT, PT, -R11, RZ, RZ ;  /* 0x000000ff0b0a7210 */ /* 0x000fc40007ffe1ff */
[----:B------:R-:W-:Y:S02]  /*1690*/  SHF.L.U32 R8, R7, R8, RZ ;  /* 0x0000000807087219 */ /* 0x000fe400000006ff */
[----:B------:R-:W-:Y:S02]  /*16a0*/  FSETP.NEU.FTZ.AND P0, PT, R2, R3, PT ;  /* 0x000000030200720b */ /* 0x000fe40003f1d000 */
[----:B------:R-:W-:Y:S02]  /*16b0*/  SEL R2, R10, RZ, P3 ;  /* 0x000000ff0a027207 */ /* 0x000fe40001800000 */
[----:B------:R-:W-:Y:S02]  /*16c0*/  ISETP.NE.AND P1, PT, R8, RZ, P1 ;  /* 0x000000ff0800720c */ /* 0x000fe40000f25270 */
[----:B------:R-:W-:Y:S02]  /*16d0*/  SHF.R.U32.HI R2, RZ, R2, R7 ;  /* 0x00000002ff027219 */ /* 0x000fe40000011607 */
[----:B------:R-:W-:-:S02]  /*16e0*/  PLOP3.LUT P0, PT, P0, P1, PT, 0xf8, 0x8f ;  /* 0x00000000008f781c */ /* 0x000fc40000703f70 */
[----:B------:R-:W-:Y:S02]  /*16f0*/  SHF.R.U32.HI R8, RZ, 0x1, R2 ;  /* 0x00000001ff087819 */ /* 0x000fe40000011602 */
[----:B------:R-:W-:-:S04]  /*1700*/  SEL R3, RZ, 0x1, !P0 ;  /* 0x00000001ff037807 */ /* 0x000fc80004000000 */
[----:B------:R-:W-:-:S04]  /*1710*/  LOP3.LUT R3, R3, 0x1, R8, 0xf8, !PT ;  /* 0x0000000103037812 */ /* 0x000fc800078ef808 */
[----:B------:R-:W-:-:S04]  /*1720*/  LOP3.LUT R3, R3, R2, RZ, 0xc0, !PT ;  /* 0x0000000203037212 */ /* 0x000fc800078ec0ff */
[----:B------:R-:W-:-:S04]  /*1730*/  IADD3 R8, PT, PT, R8, R3, RZ ;  /* 0x0000000308087210 */ /* 0x000fc80007ffe0ff */
[----:B------:R-:W-:Y:S01]  /*1740*/  LOP3.LUT R9, R8, R9, RZ, 0xfc, !PT ;  /* 0x0000000908097212 */ /* 0x000fe200078efcff */
[----:B------:R-:W-:Y:S06]  /*1750*/  BRA `(.L_x_18) ;  /* 0x0000000000107947 */ /* 0x000fec0003800000 */
.L_x_17:
[----:B------:R-:W-:-:S04]  /*1760*/  LOP3.LUT R9, R9, 0x80000000, RZ, 0xc0, !PT ;  /* 0x8000000009097812 */ /* 0x000fc800078ec0ff */
[----:B------:R-:W-:Y:S01]  /*1770*/  LOP3.LUT R9, R9, 0x7f800000, RZ, 0xfc, !PT ;  /* 0x7f80000009097812 */ /* 0x000fe200078efcff */
[----:B------:R-:W-:Y:S06]  /*1780*/  BRA `(.L_x_18) ;  /* 0x0000000000047947 */ /* 0x000fec0003800000 */
.L_x_16:
[----:B------:R-:W-:-:S07]  /*1790*/  LEA R9, R8, R9, 0x17 ;  /* 0x0000000908097211 */ /* 0x000fce00078eb8ff */
.L_x_18:
[----:B------:R-:W-:Y:S05]  /*17a0*/  BSYNC.RECONVERGENT B2 ;  /* 0x0000000000027941 */ /* 0x000fea0003800200 */
.L_x_15:
[----:B------:R-:W-:Y:S05]  /*17b0*/  BRA `(.L_x_19) ;  /* 0x0000000000207947 */ /* 0x000fea0003800000 */
.L_x_14:
[----:B------:R-:W-:-:S04]  /*17c0*/  LOP3.LUT R3, R3, 0x80000000, R24, 0x48, !PT ;  /* 0x8000000003037812 */ /* 0x000fc800078e4818 */
[----:B------:R-:W-:Y:S01]  /*17d0*/  LOP3.LUT R9, R3, 0x7f800000, RZ, 0xfc, !PT ;  /* 0x7f80000003097812 */ /* 0x000fe200078efcff */
[----:B------:R-:W-:Y:S06]  /*17e0*/  BRA `(.L_x_19) ;  /* 0x0000000000147947 */ /* 0x000fec0003800000 */
.L_x_13:
[----:B------:R-:W-:Y:S01]  /*17f0*/  LOP3.LUT R9, R3, 0x80000000, R24, 0x48, !PT ;  /* 0x8000000003097812 */ /* 0x000fe200078e4818 */
[----:B------:R-:W-:Y:S06]  /*1800*/  BRA `(.L_x_19) ;  /* 0x00000000000c7947 */ /* 0x000fec0003800000 */
.L_x_12:
[----:B------:R-:W0:Y:S01]  /*1810*/  MUFU.RSQ R9, -QNAN ;  /* 0xffc0000000097908 */ /* 0x000e220000001400 */
[----:B------:R-:W-:Y:S05]  /*1820*/  BRA `(.L_x_19) ;  /* 0x0000000000047947 */ /* 0x000fea0003800000 */
.L_x_11:
[----:B------:R-:W-:-:S07]  /*1830*/  FADD.FTZ R9, R24, R3 ;  /* 0x0000000318097221 */ /* 0x000fce0000010000 */
.L_x_19:
[----:B------:R-:W-:Y:S05]  /*1840*/  BSYNC.RECONVERGENT B1 ;  /* 0x0000000000017941 */ /* 0x000fea0003800200 */
.L_x_9:
[----:B------:R-:W-:-:S04]  /*1850*/  HFMA2 R7, -RZ, RZ, 0, 0 ;  /* 0x00000000ff077431 */ /* 0x000fc800000001ff */
[----:B0-----:R-:W-:Y:S05]  /*1860*/  RET.REL.NODEC R6 `(_Z7XEngineiiP6float2S0_) ;  /* 0xffffffe406e47950 */ /* 0x001fea0003c3ffff */
.L_x_20:
[----:B------:R-:W-:-:S00]  /*1870*/  BRA `(.L_x_20) ;  /* 0xfffffffc00fc7947 */ /* 0x000fc0000383ffff */
[----:B------:R-:W-:-:S00]  /*1880*/  NOP ;  /* 0x0000000000007918 */ /* 0x000fc00000000000 */
[----:B------:R-:W-:-:S00]  /*1890*/  NOP ;  /* 0x0000000000007918 */ /* 0x000fc00000000000 */
[----:B------:R-:W-:-:S00]  /*18a0*/  NOP ;  /* 0x0000000000007918 */ /* 0x000fc00000000000 */
[----:B------:R-:W-:-:S00]  /*18b0*/  NOP ;  /* 0x0000000000007918 */ /* 0x000fc00000000000 */
[----:B------:R-:W-:-:S00]  /*18c0*/  NOP ;  /* 0x0000000000007918 */ /* 0x000fc00000000000 */
[----:B------:R-:W-:-:S00]  /*18d0*/  NOP ;  /* 0x0000000000007918 */ /* 0x000fc00000000000 */
[----:B------:R-:W-:-:S00]  /*18e0*/  NOP ;  /* 0x0000000000007918 */ /* 0x000fc00000000000 */
[----:B------:R-:W-:-:S00]  /*18f0*/  NOP ;  /* 0x0000000000007918 */ /* 0x000fc00000000000 */
.L_x_21:


//--------------------- .nv.shared.reserved.0     --------------------------
	.section	.nv.shared.reserved.0,"aw",@nobits
	.weak		__nv_reservedSMEM_offset_0_alias
	.size		__nv_reservedSMEM_offset_0_alias, 0, 64
	.other		__nv_reservedSMEM_offset_0_alias,@"STO_CUDA_RESERVED_SHARED STV_DEFAULT"
__nv_reservedSMEM_offset_0_alias:
	.zero		0
	.zero		64


//--------------------- .nv.constant0._Z7XEngineiiP6float2S0_ --------------------------
	.section	.nv.constant0._Z7XEngineiiP6float2S0_,"a",@progbits
	.sectionflags	@""
	.align	4
.nv.constant0._Z7XEngineiiP6float2S0_:
	.zero		920


//--------------------- SYMBOLS --------------------------

	.type		.nv.reservedSmem.offset0,@object
	.size		.nv.reservedSmem.offset0,0x4
